	.target	sm_100a

	.elftype	@"ET_EXEC"


//--------------------- .note.nv.tkinfo           --------------------------
	.section	.note.nv.tkinfo,"",@"SHT_NOTE"
	.sectionflags	@"SHF_NOTE_NV_TKINFO"
	.tkinfo
        /*0018*/ 	.word	0x00000081
        /*0030*/ 	.string	""
        /*0030*/ 	.string	"ptxas-blackwell"
        /*0030*/ 	.string	"Cuda compilation tools, release 12.9, V12.9.86"
        /*0030*/ 	.string	"Build cuda_12.9.r12.9/compiler.36037853_0"
        /*0030*/ 	.string	"-v  -suppress-debug-info  -lineinfo  -arch sm_100a "



//--------------------- .note.nv.cuver            --------------------------
	.section	.note.nv.cuver,"",@"SHT_NOTE"
	.sectionflags	@"SHF_NOTE_NV_CUVER"
        /*0018*/ 	.short	0x0001
        /*001a*/ 	.short	0x0064
        /*001c*/ 	.short	0x0001
        /*001e*/ 	.short	0x0000
        /*0020*/ 	.short	0x0001
        /*0022*/ 	.short	0x0000


//--------------------- .nv.info                  --------------------------
	.section	.nv.info,"",@"SHT_CUDA_INFO"
	.align	4


	//----- nvinfo : EIATTR_REGCOUNT
	.align		4
        /*0000*/ 	.byte	0x04, 0x2f
        /*0002*/ 	.short	(.L_4 - .L_3)
	.align		4
.L_3:
        /*0004*/ 	.word	index@(gluon_mma)
        /*0008*/ 	.word	0x0000006a


	//----- nvinfo : EIATTR_FRAME_SIZE
	.align		4
.L_4:
        /*000c*/ 	.byte	0x04, 0x11
        /*000e*/ 	.short	(.L_6 - .L_5)
	.align		4
.L_5:
        /*0010*/ 	.word	index@($__internal_2_$__cuda_sm10x_tcgen05_guardrail_trap_unallocated_columns_being_dealloced)
        /*0014*/ 	.word	0x00000000


	//----- nvinfo : EIATTR_FRAME_SIZE
	.align		4
.L_6:
        /*0018*/ 	.byte	0x04, 0x11
        /*001a*/ 	.short	(.L_8 - .L_7)
	.align		4
.L_7:
        /*001c*/ 	.word	index@($__internal_1_$__cuda_sm10x_tcgen05_guardrail_trap_phase_invalid_during_alloc)
        /*0020*/ 	.word	0x00000000


	//----- nvinfo : EIATTR_FRAME_SIZE
	.align		4
.L_8:
        /*0024*/ 	.byte	0x04, 0x11
        /*0026*/ 	.short	(.L_10 - .L_9)
	.align		4
.L_9:
        /*0028*/ 	.word	index@($__internal_0_$__cuda_sm10x_tcgen05_guardrail_trap_col_being_dealloced_not_returned_by_alloc)
        /*002c*/ 	.word	0x00000000


	//----- nvinfo : EIATTR_FRAME_SIZE
	.align		4
.L_10:
        /*0030*/ 	.byte	0x04, 0x11
        /*0032*/ 	.short	(.L_12 - .L_11)
	.align		4
.L_11:
        /*0034*/ 	.word	index@(gluon_mma)
        /*0038*/ 	.word	0x00000000


	//----- nvinfo : EIATTR_MIN_STACK_SIZE
	.align		4
.L_12:
        /*003c*/ 	.byte	0x04, 0x12
        /*003e*/ 	.short	(.L_14 - .L_13)
	.align		4
.L_13:
        /*0040*/ 	.word	index@(gluon_mma)
        /*0044*/ 	.word	0x00000000
.L_14:


//--------------------- .nv.info.gluon_mma        --------------------------
	.section	.nv.info.gluon_mma,"",@"SHT_CUDA_INFO"
	.sectionflags	@""
	.align	4


	//----- nvinfo : EIATTR_CUDA_API_VERSION
	.align		4
        /*0000*/ 	.byte	0x04, 0x37
        /*0002*/ 	.short	(.L_16 - .L_15)
.L_15:
        /*0004*/ 	.word	0x00000081


	//----- nvinfo : EIATTR_KPARAM_INFO
	.align		4
.L_16:
        /*0008*/ 	.byte	0x04, 0x17
        /*000a*/ 	.short	(.L_18 - .L_17)
.L_17:
        /*000c*/ 	.word	0x00000000
        /*0010*/ 	.short	0x0004
        /*0012*/ 	.short	0x0020
        /*0014*/ 	.byte	0x00, 0xf4, 0x21, 0x00


	//----- nvinfo : EIATTR_KPARAM_INFO
	.align		4
.L_18:
        /*0018*/ 	.byte	0x04, 0x17
        /*001a*/ 	.short	(.L_20 - .L_19)
.L_19:
        /*001c*/ 	.word	0x00000000
        /*0020*/ 	.short	0x0003
        /*0022*/ 	.short	0x0018
        /*0024*/ 	.byte	0x00, 0xf4, 0x21, 0x00


	//----- nvinfo : EIATTR_KPARAM_INFO
	.align		4
.L_20:
        /*0028*/ 	.byte	0x04, 0x17
        /*002a*/ 	.short	(.L_22 - .L_21)
.L_21:
        /*002c*/ 	.word	0x00000000
        /*0030*/ 	.short	0x0002
        /*0032*/ 	.short	0x0010
        /*0034*/ 	.byte	0x00, 0xf4, 0x21, 0x00


	//----- nvinfo : EIATTR_KPARAM_INFO
	.align		4
.L_22:
        /*0038*/ 	.byte	0x04, 0x17
        /*003a*/ 	.short	(.L_24 - .L_23)
.L_23:
        /*003c*/ 	.word	0x00000000
        /*0040*/ 	.short	0x0001
        /*0042*/ 	.short	0x0008
        /*0044*/ 	.byte	0x00, 0xf4, 0x21, 0x00


	//----- nvinfo : EIATTR_KPARAM_INFO
	.align		4
.L_24:
        /*0048*/ 	.byte	0x04, 0x17
        /*004a*/ 	.short	(.L_26 - .L_25)
.L_25:
        /*004c*/ 	.word	0x00000000
        /*0050*/ 	.short	0x0000
        /*0052*/ 	.short	0x0000
        /*0054*/ 	.byte	0x00, 0xf4, 0x21, 0x00


	//----- nvinfo : EIATTR_AT_ENTRY_FRAGMENTS
	.align		4
.L_26:
        /*0058*/ 	.byte	0x04, 0x4f
        /*005a*/ 	.short	(.L_28 - .L_27)


	//   ....[0]....
.L_27:
        /*005c*/ 	.word	0x00000004


	//----- nvinfo : EIATTR_RESERVED_SMEM_USED
	.align		4
.L_28:
        /*0060*/ 	.byte	0x01, 0x41
	.zero		2


	//----- nvinfo : EIATTR_SPARSE_MMA_MASK
	.align		4
        /*0064*/ 	.byte	0x03, 0x50
        /*0066*/ 	.short	0x0000


	//----- nvinfo : EIATTR_TCGEN05_1CTA_USED
	.align		4
        /*0068*/ 	.byte	0x01, 0x51
	.zero		2


	//----- nvinfo : EIATTR_MAXREG_COUNT
	.align		4
        /*006c*/ 	.byte	0x03, 0x1b
        /*006e*/ 	.short	0x00ff


	//----- nvinfo : EIATTR_NUM_BARRIERS
	.align		4
        /*0070*/ 	.byte	0x02, 0x4c
        /*0072*/ 	.byte	0x01
	.zero		1


	//----- nvinfo : EIATTR_INT_WARP_WIDE_INSTR_OFFSETS
	.align		4
        /*0074*/ 	.byte	0x04, 0x31
        /*0076*/ 	.short	(.L_30 - .L_29)


	//   ....[0]....
.L_29:
        /*0078*/ 	.word	0x00000c60


	//   ....[1]....
        /*007c*/ 	.word	0x00000c70


	//   ....[2]....
        /*0080*/ 	.word	0x00000f80


	//   ....[3]....
        /*0084*/ 	.word	0x00000f90


	//   ....[4]....
        /*0088*/ 	.word	0x00001e80


	//   ....[5]....
        /*008c*/ 	.word	0x00001ed0


	//----- nvinfo : EIATTR_COOP_GROUP_MASK_REGIDS
	.align		4
.L_30:
        /*0090*/ 	.byte	0x04, 0x29
        /*0092*/ 	.short	(.L_32 - .L_31)


	//   ....[0]....
.L_31:
        /*0094*/ 	.word	0xffffffff


	//   ....[1]....
        /*0098*/ 	.word	0xffffffff


	//   ....[2]....
        /*009c*/ 	.word	0xffffffff


	//   ....[3]....
        /*00a0*/ 	.word	0xffffffff


	//----- nvinfo : EIATTR_COOP_GROUP_INSTR_OFFSETS
	.align		4
.L_32:
        /*00a4*/ 	.byte	0x04, 0x28
        /*00a6*/ 	.short	(.L_34 - .L_33)


	//   ....[0]....
.L_33:
        /*00a8*/ 	.word	0x00000050


	//   ....[1]....
        /*00ac*/ 	.word	0x00000310


	//   ....[2]....
        /*00b0*/ 	.word	0x00001d10


	//   ....[3]....
        /*00b4*/ 	.word	0x00001f80


	//----- nvinfo : EIATTR_VRC_CTA_INIT_COUNT
	.align		4
.L_34:
        /*00b8*/ 	.byte	0x02, 0x4a
        /*00ba*/ 	.byte	0x80
	.zero		1


	//----- nvinfo : EIATTR_MBARRIER_INSTR_OFFSETS
	.align		4
        /*00bc*/ 	.byte	0x04, 0x39
        /*00be*/ 	.short	(.L_36 - .L_35)


	//   ....[0]....
.L_35:
        /*00c0*/ 	.word	0x00000e50
        /*00c4*/ 	.word	0x000000ff
        /*00c8*/ 	.word	0x00002000
        /*00cc*/ 	.short	0x0100
        /*00ce*/ 	.byte	0x0a
	.zero		1


	//   ....[1]....
        /*00d0*/ 	.word	0x00001020
        /*00d4*/ 	.word	0x000000ff
        /*00d8*/ 	.word	0x00002000
        /*00dc*/ 	.short	0x010a
        /*00de*/ 	.byte	0x0a
	.zero		1


	//   ....[2]....
        /*00e0*/ 	.word	0x00001150
        /*00e4*/ 	.word	0x000000ff
        /*00e8*/ 	.word	0x00002000
        /*00ec*/ 	.short	0x0108
        /*00ee*/ 	.byte	0x0a
	.zero		1


	//   ....[3]....
        /*00f0*/ 	.word	0x00001fa0
        /*00f4*/ 	.word	0x000000ff
        /*00f8*/ 	.word	0x00002000
        /*00fc*/ 	.short	0x010a
        /*00fe*/ 	.byte	0x0a
	.zero		1


	//----- nvinfo : EIATTR_NUM_MBARRIERS
	.align		4
.L_36:
        /*0100*/ 	.byte	0x03, 0x38
        /*0102*/ 	.short	0x0001


	//----- nvinfo : EIATTR_EXIT_INSTR_OFFSETS
	.align		4
        /*0104*/ 	.byte	0x04, 0x1c
        /*0106*/ 	.short	(.L_38 - .L_37)


	//   ....[0]....
.L_37:
        /*0108*/ 	.word	0x00001f90


	//----- nvinfo : EIATTR_REQNTID
	.align		4
.L_38:
        /*010c*/ 	.byte	0x04, 0x10
        /*010e*/ 	.short	(.L_40 - .L_39)
.L_39:
        /*0110*/ 	.word	0x00000100
        /*0114*/ 	.word	0x00000001
        /*0118*/ 	.word	0x00000001


	//----- nvinfo : EIATTR_CRS_STACK_SIZE
	.align		4
.L_40:
        /*011c*/ 	.byte	0x04, 0x1e
        /*011e*/ 	.short	(.L_42 - .L_41)
.L_41:
        /*0120*/ 	.word	0x00000000


	//----- nvinfo : EIATTR_CBANK_PARAM_SIZE
	.align		4
.L_42:
        /*0124*/ 	.byte	0x03, 0x19
        /*0126*/ 	.short	0x0028


	//----- nvinfo : EIATTR_PARAM_CBANK
	.align		4
        /*0128*/ 	.byte	0x04, 0x0a
        /*012a*/ 	.short	(.L_44 - .L_43)
	.align		4
.L_43:
        /*012c*/ 	.word	index@(.nv.constant0.gluon_mma)
        /*0130*/ 	.short	0x0380
        /*0132*/ 	.short	0x0028


	//----- nvinfo : EIATTR_SW_WAR
	.align		4
.L_44:
        /*0134*/ 	.byte	0x04, 0x36
        /*0136*/ 	.short	(.L_46 - .L_45)
.L_45:
        /*0138*/ 	.word	0x00000008
.L_46:


//--------------------- .nv.compat                --------------------------
	.section	.nv.compat,"",@"SHT_CUDA_COMPAT_INFO"
	.align	4
        /*0000*/ 	.byte	0x02, 0x02, 0x02, 0x00, 0x02, 0x05, 0x05, 0x00, 0x02, 0x03, 0x00, 0x00, 0x02, 0x06, 0x01, 0x00


//--------------------- .nv.callgraph             --------------------------
	.section	.nv.callgraph,"",@"SHT_CUDA_CALLGRAPH"
	.align	4
	.sectionentsize	8
	.align		4
        /*0000*/ 	.word	0x00000000
	.align		4
        /*0004*/ 	.word	0xffffffff
	.align		4
        /*0008*/ 	.word	0x00000000
	.align		4
        /*000c*/ 	.word	0xfffffffe
	.align		4
        /*0010*/ 	.word	0x00000000
	.align		4
        /*0014*/ 	.word	0xfffffffd
	.align		4
        /*0018*/ 	.word	0x00000000
	.align		4
        /*001c*/ 	.word	0xfffffffc


//--------------------- .text.gluon_mma           --------------------------
	.section	.text.gluon_mma,"ax",@progbits
	.align	128
        .global         gluon_mma
        .type           gluon_mma,@function
        .size           gluon_mma,(.L_x_15 - gluon_mma)
        .other          gluon_mma,@"STO_CUDA_ENTRY STV_DEFAULT"
gluon_mma:
.text.gluon_mma:
[----:B------:R-:W0:Y:S01]  /*0000*/  LDC R1, c[0x0][0x37c] ;  /* 0x0000df00ff017b82 */ /* 0x000e220000000800 */
[----:B------:R-:W1:Y:S02]  /*0010*/  S2R R0, SR_TID.X ;  /* 0x0000000000007919 */ /* 0x000e640000002100 */
[----:B-1----:R-:W-:-:S13]  /*0020*/  ISETP.GE.U32.AND P1, PT, R0, 0x20, PT ;  /* 0x000000200000780c */ /* 0x002fda0003f26070 */
[----:B------:R-:W-:Y:S05]  /*0030*/  @P1 BRA `(.L_x_0) ;  /* 0x0000000000b81947 */ /* 0x000fea0003800000 */
[----:B------:R-:W1:Y:S01]  /*0040*/  S2UR UR6, SR_CgaCtaId ;  /* 0x00000000000679c3 */ /* 0x000e620000008800 */
[----:B------:R-:W-:Y:S01]  /*0050*/  NOP ;  /* 0x0000000000007918 */ /* 0x000fe20000000000 */
[----:B------:R-:W-:Y:S02]  /*0060*/  UMOV UR4, 0x40 ;  /* 0x0000004000047882 */ /* 0x000fe40000000000 */
[----:B-1----:R-:W-:-:S09]  /*0070*/  ULEA UR4, UR6, UR4, 0x18 ;  /* 0x0000000406047291 */ /* 0x002fd2000f8ec0ff */
[----:B------:R-:W1:Y:S01]  /*0080*/  LDS.U8 R2, [UR4] ;  /* 0x00000004ff027984 */ /* 0x000e620008000000 */
[----:B------:R-:W-:Y:S02]  /*0090*/  UMOV UR4, 0x400 ;  /* 0x0000040000047882 */ /* 0x000fe40000000000 */
[----:B------:R-:W-:Y:S01]  /*00a0*/  ULEA UR4, UR6, UR4, 0x18 ;  /* 0x0000000406047291 */ /* 0x000fe2000f8ec0ff */
[----:B-1----:R-:W-:-:S13]  /*00b0*/  ISETP.NE.AND P0, PT, R2, RZ, PT ;  /* 0x000000ff0200720c */ /* 0x002fda0003f05270 */
[----:B------:R-:W-:Y:S05]  /*00c0*/  @P0 BRA `(.L_x_1) ;  /* 0x00000000007c0947 */ /* 0x000fea0003800000 */
[----:B------:R-:W-:-:S13]  /*00d0*/  ELECT P0, URZ, PT ;  /* 0x0000000000ff782f */ /* 0x000fda0003800000 */
[----:B------:R-:W-:Y:S05]  /*00e0*/  @!P0 BRA `(.L_x_2) ;  /* 0x0000000000848947 */ /* 0x000fea0003800000 */
[----:B------:R-:W-:Y:S01]  /*00f0*/  UMOV UR5, 0x4 ;  /* 0x0000000400057882 */ /* 0x000fe20000000000 */
[----:B------:R-:W-:Y:S02]  /*0100*/  IMAD.MOV.U32 R5, RZ, RZ, 0x1 ;  /* 0x00000001ff057424 */ /* 0x000fe400078e00ff */
[----:B------:R-:W-:Y:S02]  /*0110*/  IMAD.MOV.U32 R3, RZ, RZ, 0xf ;  /* 0x0000000fff037424 */ /* 0x000fe400078e00ff */
[----:B------:R-:W-:Y:S04]  /*0120*/  DEPBAR.LE SB1, 0x36 ;  /* 0x00009d800000791a */ /* 0x000fe80000000000 */
[----:B------:R-:W1:Y:S02]  /*0130*/  UTCATOMSWS.FIND_AND_SET.ALIGN UP0, UR5, UR5 ;  /* 0x00000005000575e3 */ /* 0x000e640008000800 */
[----:B-1----:R-:W-:-:S04]  /*0140*/  PLOP3.LUT P0, PT, PT, PT, UP0, 0x80, 0x8 ;  /* 0x000000000008781c */ /* 0x002fc80003f0f008 */
[----:B------:R-:W-:-:S04]  /*0150*/  SEL R2, RZ, 0xffffffff, !P0 ;  /* 0xffffffffff027807 */ /* 0x000fc80004000000 */
[----:B------:R-:W-:Y:S01]  /*0160*/  ISETP.NE.AND P0, PT, R2, RZ, PT ;  /* 0x000000ff0200720c */ /* 0x000fe20003f05270 */
[----:B------:R-:W-:-:S12]  /*0170*/  IMAD.U32 R2, RZ, RZ, UR5 ;  /* 0x00000005ff027e24 */ /* 0x000fd8000f8e00ff */
[----:B------:R-:W-:Y:S05]  /*0180*/  @P0 BRA `(.L_x_3) ;  /* 0x0000000000240947 */ /* 0x000fea0003800000 */
.L_x_4:
[----:B------:R-:W-:Y:S05]  /*0190*/  NANOSLEEP 0x64 ;  /* 0x000000640000795d */ /* 0x000fea0003800000 */
[----:B------:R-:W-:-:S05]  /*01a0*/  UMOV UR5, 0x4 ;  /* 0x0000000400057882 */ /* 0x000fca0000000000 */
[----:B------:R-:W-:Y:S04]  /*01b0*/  DEPBAR.LE SB1, 0x36 ;  /* 0x00009d800000791a */ /* 0x000fe80000000000 */
[----:B------:R-:W1:Y:S02]  /*01c0*/  UTCATOMSWS.FIND_AND_SET.ALIGN UP0, UR5, UR5 ;  /* 0x00000005000575e3 */ /* 0x000e640008000800 */
[----:B-1----:R-:W-:-:S04]  /*01d0*/  PLOP3.LUT P0, PT, PT, PT, UP0, 0x80, 0x8 ;  /* 0x000000000008781c */ /* 0x002fc80003f0f008 */
[----:B------:R-:W-:-:S04]  /*01e0*/  SEL R2, RZ, 0xffffffff, !P0 ;  /* 0xffffffffff027807 */ /* 0x000fc80004000000 */
[----:B------:R-:W-:Y:S01]  /*01f0*/  ISETP.NE.AND P0, PT, R2, RZ, PT ;  /* 0x000000ff0200720c */ /* 0x000fe20003f05270 */
[----:B------:R-:W-:-:S12]  /*0200*/  IMAD.U32 R2, RZ, RZ, UR5 ;  /* 0x00000005ff027e24 */ /* 0x000fd8000f8e00ff */
[----:B------:R-:W-:Y:S05]  /*0210*/  @!P0 BRA `(.L_x_4) ;  /* 0xfffffffc00dc8947 */ /* 0x000fea000383ffff */
.L_x_3:
[C---:B------:R-:W-:Y:S01]  /*0220*/  VIADD R4, R2.reuse, 0x10 ;  /* 0x0000001002047836 */ /* 0x040fe20000000000 */
[----:B------:R-:W-:Y:S01]  /*0230*/  UMOV UR5, 0x50 ;  /* 0x0000005000057882 */ /* 0x000fe20000000000 */
[----:B------:R-:W-:Y:S01]  /*0240*/  SHF.L.U32 R3, R3, R2, RZ ;  /* 0x0000000203037219 */ /* 0x000fe200000006ff */
[----:B------:R-:W-:Y:S01]  /*0250*/  ULEA UR5, UR6, UR5, 0x18 ;  /* 0x0000000506057291 */ /* 0x000fe2000f8ec0ff */
[----:B------:R-:W-:Y:S01]  /*0260*/  IMAD.SHL.U32 R2, R2, 0x20, RZ ;  /* 0x0000002002027824 */ /* 0x000fe200078e00ff */
[----:B------:R-:W-:-:S04]  /*0270*/  SHF.L.U32 R4, R5, R4, RZ ;  /* 0x0000000405047219 */ /* 0x000fc800000006ff */
[----:B------:R-:W-:-:S05]  /*0280*/  LOP3.LUT R3, R4, R3, RZ, 0xfc, !PT ;  /* 0x0000000304037212 */ /* 0x000fca00078efcff */
[----:B------:R1:W-:Y:S04]  /*0290*/  ATOMS.OR RZ, [UR5], R3 ;  /* 0x00000003ffff798c */ /* 0x0003e8000b000005 */
[----:B------:R1:W-:Y:S01]  /*02a0*/  STS [UR4], R2 ;  /* 0x00000002ff007988 */ /* 0x0003e20008000804 */
[----:B------:R-:W-:Y:S05]  /*02b0*/  BRA `(.L_x_2) ;  /* 0x0000000000107947 */ /* 0x000fea0003800000 */
.L_x_1:
[----:B------:R-:W-:-:S05]  /*02c0*/  IMAD.MOV.U32 R2, RZ, RZ, -0x1 ;  /* 0xffffffffff027424 */ /* 0x000fca00078e00ff */
[----:B------:R1:W-:Y:S02]  /*02d0*/  STS [UR4], R2 ;  /* 0x00000002ff007988 */ /* 0x0003e40008000804 */
[----:B-1----:R-:W-:-:S07]  /*02e0*/  MOV R2, 0x300 ;  /* 0x0000030000027802 */ /* 0x002fce0000000f00 */
[----:B0-----:R-:W-:Y:S05]  /*02f0*/  CALL.REL.NOINC `($__internal_1_$__cuda_sm10x_tcgen05_guardrail_trap_phase_invalid_during_alloc) ;  /* 0x0000001c00407944 */ /* 0x001fea0003c00000 */
.L_x_2:
[----:B------:R-:W-:Y:S05]  /*0300*/  WARPSYNC.ALL ;  /* 0x0000000000007948 */ /* 0x000fea0003800000 */
[----:B------:R-:W-:Y:S01]  /*0310*/  NOP ;  /* 0x0000000000007918 */ /* 0x000fe20000000000 */
.L_x_0:
[----:B------:R-:W2:Y:S01]  /*0320*/  LDC.64 R54, c[0x0][0x380] ;  /* 0x0000e000ff367b82 */ /* 0x000ea20000000a00 */
[----:B-1----:R-:W-:Y:S01]  /*0330*/  SHF.R.U32.HI R3, RZ, 0x5, R0 ;  /* 0x00000005ff037819 */ /* 0x002fe20000011600 */
[----:B------:R-:W-:Y:S01]  /*0340*/  UMOV UR4, 0x400 ;  /* 0x0000040000047882 */ /* 0x000fe20000000000 */
[C---:B------:R-:W-:Y:S01]  /*0350*/  LOP3.LUT R69, R0.reuse, 0xe0, RZ, 0xc0, !PT ;  /* 0x000000e000457812 */ /* 0x040fe200078ec0ff */
[----:B------:R-:W1:Y:S01]  /*0360*/  LDCU.64 UR12, c[0x0][0x358] ;  /* 0x00006b00ff0c77ac */ /* 0x000e620008000a00 */
[----:B------:R-:W-:Y:S02]  /*0370*/  SGXT.U32 R3, R3, 0x3 ;  /* 0x000000030303781a */ /* 0x000fe40000000000 */
[----:B------:R-:W-:Y:S01]  /*0380*/  LOP3.LUT R15, R0, 0xf, RZ, 0xc0, !PT ;  /* 0x0000000f000f7812 */ /* 0x000fe200078ec0ff */
[----:B------:R-:W3:Y:S01]  /*0390*/  S2UR UR9, SR_CgaCtaId ;  /* 0x00000000000979c3 */ /* 0x000ee20000008800 */
[C---:B------:R-:W-:Y:S02]  /*03a0*/  LOP3.LUT R75, R3.reuse, 0x10, RZ, 0xfc, !PT ;  /* 0x00000010034b7812 */ /* 0x040fe400078efcff */
[----:B------:R-:W-:-:S02]  /*03b0*/  LOP3.LUT R77, R3, 0x18, RZ, 0xfc, !PT ;  /* 0x00000018034d7812 */ /* 0x000fc400078efcff */
[----:B------:R-:W-:Y:S01]  /*03c0*/  LOP3.LUT R87, R3, 0x40, RZ, 0xfc, !PT ;  /* 0x0000004003577812 */ /* 0x000fe200078efcff */
[----:B------:R-:W-:Y:S01]  /*03d0*/  IMAD.SHL.U32 R4, R75, 0x10, RZ ;  /* 0x000000104b047824 */ /* 0x000fe200078e00ff */
        /* <DEDUP_REMOVED lines=10> */
[-C--:B--2---:R-:W-:Y:S01]  /*0480*/  LEA R30, P3, R75, R54.reuse, 0x5 ;  /* 0x000000364b1e7211 */ /* 0x084fe200078628ff */
[----:B------:R-:W-:Y:S01]  /*0490*/  IMAD.SHL.U32 R50, R73, 0x10, RZ ;  /* 0x0000001049327824 */ /* 0x000fe200078e00ff */
[----:B------:R-:W-:Y:S01]  /*04a0*/  LEA R32, P2, R77, R54, 0x5 ;  /* 0x000000364d207211 */ /* 0x000fe200078428ff */
[----:B------:R-:W-:Y:S01]  /*04b0*/  IMAD.SHL.U32 R10, R81, 0x10, RZ ;  /* 0x00000010510a7824 */ /* 0x000fe200078e00ff */
[----:B------:R-:W-:-:S02]  /*04c0*/  LEA.HI.X R31, R4, R55, RZ, 0x1, P3 ;  /* 0x00000037041f7211 */ /* 0x000fc400018f0cff */
[-C--:B------:R-:W-:Y:S01]  /*04d0*/  LEA R16, P3, R87, R54.reuse, 0x5 ;  /* 0x0000003657107211 */ /* 0x080fe200078628ff */
[----:B---3--:R-:W-:Y:S01]  /*04e0*/  ULEA UR10, UR9, UR4, 0x18 ;  /* 0x00000004090a7291 */ /* 0x008fe2000f8ec0ff */
[-C--:B------:R-:W-:Y:S02]  /*04f0*/  LEA.HI.X R33, R6, R55.reuse, RZ, 0x1, P2 ;  /* 0x0000003706217211 */ /* 0x080fe400010f0cff */
[-C--:B------:R-:W-:Y:S01]  /*0500*/  LEA.HI.X R17, R38, R55.reuse, RZ, 0x1, P3 ;  /* 0x0000003726117211 */ /* 0x080fe200018f0cff */
[----:B------:R-:W-:Y:S01]  /*0510*/  BAR.SYNC.DEFER_BLOCKING 0x0 ;  /* 0x0000000000007b1d */ /* 0x000fe20000010000 */
[-C--:B------:R-:W-:Y:S02]  /*0520*/  LEA R18, P2, R89, R54.reuse, 0x5 ;  /* 0x0000003659127211 */ /* 0x080fe400078428ff */
[----:B------:R-:W-:Y:S02]  /*0530*/  IADD3 R26, P0, PT, R69, R54, RZ ;  /* 0x00000036451a7210 */ /* 0x000fe40007f1e0ff */
[----:B------:R-:W-:-:S03]  /*0540*/  LEA.HI.X R19, R40, R55, RZ, 0x1, P2 ;  /* 0x0000003728137211 */ /* 0x000fc600010f0cff */
[----:B------:R-:W2:Y:S01]  /*0550*/  LDC.64 R40, c[0x0][0x388] ;  /* 0x0000e200ff287b82 */ /* 0x000ea20000000a00 */
[C---:B------:R-:W-:Y:S01]  /*0560*/  LOP3.LUT R83, R3.reuse, 0x30, RZ, 0xfc, !PT ;  /* 0x0000003003537812 */ /* 0x040fe200078efcff */
[----:B------:R-:W-:Y:S01]  /*0570*/  IMAD.X R27, RZ, RZ, R55, P0 ;  /* 0x000000ffff1b7224 */ /* 0x000fe200000e0637 */
[----:B------:R-:W-:Y:S02]  /*0580*/  LOP3.LUT R85, R3, 0x38, RZ, 0xfc, !PT ;  /* 0x0000003803557812 */ /* 0x000fe400078efcff */
[-C--:B------:R-:W-:Y:S01]  /*0590*/  LEA R28, P4, R39, R54.reuse, 0x5 ;  /* 0x00000036271c7211 */ /* 0x080fe200078828ff */
[----:B------:R-:W-:Y:S01]  /*05a0*/  IMAD.SHL.U32 R12, R83, 0x10, RZ ;  /* 0x00000010530c7824 */ /* 0x000fe200078e00ff */
[----:B------:R-:W-:Y:S01]  /*05b0*/  LOP3.LUT R91, R3, 0x50, RZ, 0xfc, !PT ;  /* 0x00000050035b7812 */ /* 0x000fe200078efcff */
[----:B------:R-:W-:Y:S01]  /*05c0*/  IMAD.SHL.U32 R14, R85, 0x10, RZ ;  /* 0x00000010550e7824 */ /* 0x000fe200078e00ff */
[----:B------:R-:W-:Y:S01]  /*05d0*/  LEA R34, P0, R79, R54, 0x5 ;  /* 0x000000364f227211 */ /* 0x000fe200078028ff */
[----:B------:R-:W-:Y:S01]  /*05e0*/  IMAD.WIDE.U32 R26, R15, 0x2, R26 ;  /* 0x000000020f1a7825 */ /* 0x000fe200078e001a */
[----:B------:R-:W-:-:S02]  /*05f0*/  LEA.HI.X R29, R2, R55, RZ, 0x1, P4 ;  /* 0x00000037021d7211 */ /* 0x000fc400020f0cff */
[----:B------:R-:W-:Y:S01]  /*0600*/  LOP3.LUT R93, R3, 0x58, RZ, 0xfc, !PT ;  /* 0x00000058035d7812 */ /* 0x000fe200078efcff */
[----:B------:R-:W-:Y:S01]  /*0610*/  IMAD.SHL.U32 R42, R91, 0x10, RZ ;  /* 0x000000105b2a7824 */ /* 0x000fe200078e00ff */
[----:B------:R-:W-:Y:S01]  /*0620*/  LOP3.LUT R95, R3, 0x60, RZ, 0xfc, !PT ;  /* 0x00000060035f7812 */ /* 0x000fe200078efcff */
[----:B------:R-:W3:Y:S01]  /*0630*/  LDS R38, [UR10] ;  /* 0x0000000aff267984 */ /* 0x000ee20008000800 */
[-C--:B------:R-:W-:Y:S02]  /*0640*/  LEA R4, P3, R73, R54.reuse, 0x5 ;  /* 0x0000003649047211 */ /* 0x080fe400078628ff */
[-C--:B------:R-:W-:Y:S02]  /*0650*/  LEA R36, P6, R81, R54.reuse, 0x5 ;  /* 0x0000003651247211 */ /* 0x080fe400078c28ff */
[-C--:B------:R-:W-:Y:S02]  /*0660*/  LEA R24, P5, R83, R54.reuse, 0x5 ;  /* 0x0000003653187211 */ /* 0x080fe400078a28ff */
[----:B------:R-:W-:-:S02]  /*0670*/  LEA R22, P4, R85, R54, 0x5 ;  /* 0x0000003655167211 */ /* 0x000fc400078828ff */
[-C--:B------:R-:W-:Y:S01]  /*0680*/  LEA.HI.X R35, R8, R55.reuse, RZ, 0x1, P0 ;  /* 0x0000003708237211 */ /* 0x080fe200000f0cff */
[----:B------:R-:W-:Y:S01]  /*0690*/  IMAD.WIDE.U32 R28, R15, 0x2, R28 ;  /* 0x000000020f1c7825 */ /* 0x000fe200078e001c */
[----:B------:R-:W-:Y:S01]  /*06a0*/  BAR.SYNC.DEFER_BLOCKING 0x0 ;  /* 0x0000000000007b1d */ /* 0x000fe20000010000 */
[----:B------:R-:W-:Y:S02]  /*06b0*/  LEA R20, P0, R91, R54, 0x5 ;  /* 0x000000365b147211 */ /* 0x000fe400078028ff */
[----:B------:R-:W-:Y:S01]  /*06c0*/  LOP3.LUT R97, R3, 0x68, RZ, 0xfc, !PT ;  /* 0x0000006803617812 */ /* 0x000fe200078efcff */
[----:B------:R-:W-:Y:S01]  /*06d0*/  IMAD.SHL.U32 R44, R93, 0x10, RZ ;  /* 0x000000105d2c7824 */ /* 0x000fe200078e00ff */
[-C--:B------:R-:W-:Y:S01]  /*06e0*/  LEA.HI.X R5, R50, R55.reuse, RZ, 0x1, P3 ;  /* 0x0000003732057211 */ /* 0x080fe200018f0cff */
[----:B------:R-:W-:Y:S01]  /*06f0*/  IMAD.SHL.U32 R46, R95, 0x10, RZ ;  /* 0x000000105f2e7824 */ /* 0x000fe200078e00ff */
[----:B------:R-:W-:Y:S01]  /*0700*/  LOP3.LUT R3, R3, 0x78, RZ, 0xfc, !PT ;  /* 0x0000007803037812 */ /* 0x000fe200078efcff */
[----:B------:R-:W-:Y:S01]  /*0710*/  IMAD.WIDE.U32 R16, R15, 0x2, R16 ;  /* 0x000000020f107825 */ /* 0x000fe200078e0010 */
[----:B------:R-:W-:-:S02]  /*0720*/  LEA.HI.X R37, R10, R55, RZ, 0x1, P6 ;  /* 0x000000370a257211 */ /* 0x000fc400030f0cff */
[-C--:B------:R-:W-:Y:S01]  /*0730*/  LEA.HI.X R25, R12, R55.reuse, RZ, 0x1, P5 ;  /* 0x000000370c197211 */ /* 0x080fe200028f0cff */
[----:B------:R-:W-:Y:S01]  /*0740*/  IMAD.SHL.U32 R72, R69, 0x4, RZ ;  /* 0x0000000445487824 */ /* 0x000fe200078e00ff */
[-C--:B------:R-:W-:Y:S01]  /*0750*/  LEA.HI.X R23, R14, R55.reuse, RZ, 0x1, P4 ;  /* 0x000000370e177211 */ /* 0x080fe200020f0cff */
[----:B------:R-:W-:Y:S01]  /*0760*/  IMAD.SHL.U32 R48, R97, 0x10, RZ ;  /* 0x0000001061307824 */ /* 0x000fe200078e00ff */
[-C--:B------:R-:W-:Y:S02]  /*0770*/  LEA R8, P6, R93, R54.reuse, 0x5 ;  /* 0x000000365d087211 */ /* 0x080fe400078c28ff */
[-C--:B------:R-:W-:Y:S01]  /*0780*/  LEA.HI.X R21, R42, R55.reuse, RZ, 0x1, P0 ;  /* 0x000000372a157211 */ /* 0x080fe200000f0cff */
[----:B------:R-:W-:Y:S01]  /*0790*/  IMAD.WIDE.U32 R4, R15, 0x2, R4 ;  /* 0x000000020f047825 */ /* 0x000fe200078e0004 */
[-C--:B------:R-:W-:Y:S02]  /*07a0*/  LEA R10, P5, R95, R54.reuse, 0x5 ;  /* 0x000000365f0a7211 */ /* 0x080fe400078a28ff */
[-C--:B------:R-:W-:Y:S01]  /*07b0*/  LEA R12, P4, R97, R54.reuse, 0x5 ;  /* 0x00000036610c7211 */ /* 0x080fe200078828ff */
[----:B------:R-:W-:Y:S01]  /*07c0*/  IMAD.SHL.U32 R52, R3, 0x10, RZ ;  /* 0x0000001003347824 */ /* 0x000fe200078e00ff */
[-C--:B------:R-:W-:Y:S01]  /*07d0*/  LEA.HI.X R9, R44, R55.reuse, RZ, 0x1, P6 ;  /* 0x000000372c097211 */ /* 0x080fe200030f0cff */
[----:B-1----:R2:W5:Y:S01]  /*07e0*/  LDG.E.U16 R14, desc[UR12][R26.64] ;  /* 0x0000000c1a0e7981 */ /* 0x002562000c1e1500 */
[-C--:B------:R-:W-:Y:S01]  /*07f0*/  LEA.HI.X R11, R46, R55.reuse, RZ, 0x1, P5 ;  /* 0x000000372e0b7211 */ /* 0x080fe200028f0cff */
[----:B------:R-:W-:Y:S01]  /*0800*/  IMAD.SHL.U32 R2, R39, 0x80, RZ ;  /* 0x0000008027027824 */ /* 0x000fe200078e00ff */
[----:B------:R-:W-:Y:S01]  /*0810*/  LEA R6, P2, R3, R54, 0x5 ;  /* 0x0000003603067211 */ /* 0x000fe200078428ff */
[----:B------:R-:W5:Y:S01]  /*0820*/  LDG.E.U16 R28, desc[UR12][R28.64] ;  /* 0x0000000c1c1c7981 */ /* 0x000f62000c1e1500 */
[----:B------:R-:W-:Y:S01]  /*0830*/  IMAD.WIDE.U32 R30, R15, 0x2, R30 ;  /* 0x000000020f1e7825 */ /* 0x000fe200078e001e */
[----:B------:R-:W-:-:S02]  /*0840*/  LEA.HI.X R13, R48, R55, RZ, 0x1, P4 ;  /* 0x00000037300d7211 */ /* 0x000fc400020f0cff */
[----:B------:R-:W-:Y:S01]  /*0850*/  LEA.HI.X R7, R52, R55, RZ, 0x1, P2 ;  /* 0x0000003734077211 */ /* 0x000fe200010f0cff */
[----:B------:R-:W-:Y:S01]  /*0860*/  IMAD.WIDE.U32 R24, R15, 0x2, R24 ;  /* 0x000000020f187825 */ /* 0x000fe200078e0018 */
[-C--:B--2---:R-:W-:Y:S01]  /*0870*/  LEA R26, P0, R69, R40.reuse, 0x3 ;  /* 0x00000028451a7211 */ /* 0x084fe200078018ff */
[----:B------:R1:W5:Y:S03]  /*0880*/  LDG.E.U16 R4, desc[UR12][R4.64] ;  /* 0x0000000c04047981 */ /* 0x000366000c1e1500 */
[----:B------:R-:W-:Y:S01]  /*0890*/  LEA.HI.X R27, R72, R41, RZ, 0x1, P0 ;  /* 0x00000029481b7211 */ /* 0x000fe200000f0cff */
[----:B------:R2:W5:Y:S01]  /*08a0*/  LDG.E.U16 R29, desc[UR12][R16.64] ;  /* 0x0000000c101d7981 */ /* 0x000562000c1e1500 */
[C---:B------:R-:W-:Y:S01]  /*08b0*/  IMAD.WIDE.U32 R8, R15.reuse, 0x2, R8 ;  /* 0x000000020f087825 */ /* 0x040fe200078e0008 */
[----:B------:R-:W-:Y:S02]  /*08c0*/  LOP3.LUT R71, R0, 0x1f, RZ, 0xc0, !PT ;  /* 0x0000001f00477812 */ /* 0x000fe400078ec0ff */
[----:B---3--:R-:W-:Y:S01]  /*08d0*/  R2UR UR11, R38 ;  /* 0x00000000260b72ca */ /* 0x008fe200000e0000 */
[----:B------:R-:W-:Y:S01]  /*08e0*/  IMAD.WIDE.U32 R10, R15, 0x2, R10 ;  /* 0x000000020f0a7825 */ /* 0x000fe200078e000a */
[----:B-1----:R-:W-:Y:S01]  /*08f0*/  SHF.R.U32.HI R5, RZ, 0x5, R0 ;  /* 0x00000005ff057819 */ /* 0x002fe20000011600 */
[----:B------:R-:W5:Y:S01]  /*0900*/  LDG.E.U16 R30, desc[UR12][R30.64] ;  /* 0x0000000c1e1e7981 */ /* 0x000f62000c1e1500 */
[----:B--2---:R-:W-:Y:S01]  /*0910*/  LEA R16, P0, R39, R40, 0x8 ;  /* 0x0000002827107211 */ /* 0x004fe200078040ff */
[----:B------:R-:W-:-:S02]  /*0920*/  IMAD.WIDE.U32 R22, R15, 0x2, R22 ;  /* 0x000000020f167825 */ /* 0x000fc400078e0016 */
[----:B------:R-:W5:Y:S01]  /*0930*/  LDG.E.U16 R24, desc[UR12][R24.64] ;  /* 0x0000000c18187981 */ /* 0x000f62000c1e1500 */
[----:B------:R-:W-:Y:S01]  /*0940*/  LEA.HI.X R17, R2, R41, RZ, 0x1, P0 ;  /* 0x0000002902117211 */ /* 0x000fe200000f0cff */
[----:B------:R-:W-:Y:S01]  /*0950*/  IMAD.WIDE.U32 R18, R15, 0x2, R18 ;  /* 0x000000020f127825 */ /* 0x000fe200078e0012 */
[----:B------:R-:W-:Y:S01]  /*0960*/  LOP3.LUT R38, R0, 0x60, RZ, 0xc0, !PT ;  /* 0x0000006000267812 */ /* 0x000fe200078ec0ff */
[----:B------:R1:W5:Y:S01]  /*0970*/  LDG.E.U16 R31, desc[UR12][R8.64] ;  /* 0x0000000c081f7981 */ /* 0x000362000c1e1500 */
[----:B------:R-:W-:Y:S01]  /*0980*/  R2UR UR8, R5 ;  /* 0x00000000050872ca */ /* 0x000fe200000e0000 */
[C---:B------:R-:W-:Y:S01]  /*0990*/  IMAD.WIDE.U32 R20, R15.reuse, 0x2, R20 ;  /* 0x000000020f147825 */ /* 0x040fe200078e0014 */
[----:B------:R-:W-:Y:S01]  /*09a0*/  SHF.R.S32.HI R5, RZ, 0x7, R0 ;  /* 0x00000007ff057819 */ /* 0x000fe20000011400 */
[----:B------:R-:W5:Y:S02]  /*09b0*/  LDG.E.U16 R22, desc[UR12][R22.64] ;  /* 0x0000000c16167981 */ /* 0x000f64000c1e1500 */
[----:B------:R-:W-:-:S02]  /*09c0*/  IMAD.WIDE.U32 R12, R15, 0x2, R12 ;  /* 0x000000020f0c7825 */ /* 0x000fc400078e000c */
[----:B------:R2:W5:Y:S02]  /*09d0*/  LDG.E.U16 R25, desc[UR12][R10.64] ;  /* 0x0000000c0a197981 */ /* 0x000564000c1e1500 */
[C---:B------:R-:W-:Y:S02]  /*09e0*/  IMAD.WIDE.U32 R32, R15.reuse, 0x2, R32 ;  /* 0x000000020f207825 */ /* 0x040fe400078e0020 */
[----:B------:R3:W5:Y:S02]  /*09f0*/  LDG.E.U16 R18, desc[UR12][R18.64] ;  /* 0x0000000c12127981 */ /* 0x000764000c1e1500 */
[----:B------:R-:W-:-:S04]  /*0a00*/  IMAD.WIDE.U32 R34, R15, 0x2, R34 ;  /* 0x000000020f227825 */ /* 0x000fc800078e0022 */
[C---:B------:R-:W-:Y:S01]  /*0a10*/  IMAD.WIDE.U32 R36, R15.reuse, 0x2, R36 ;  /* 0x000000020f247825 */ /* 0x040fe200078e0024 */
[----:B------:R3:W5:Y:S03]  /*0a20*/  LDG.E.U16 R20, desc[UR12][R20.64] ;  /* 0x0000000c14147981 */ /* 0x000766000c1e1500 */
[----:B------:R-:W-:Y:S01]  /*0a30*/  IMAD.WIDE.U32 R6, R15, 0x2, R6 ;  /* 0x000000020f067825 */ /* 0x000fe200078e0006 */
[----:B------:R3:W5:Y:S03]  /*0a40*/  LDG.E.U16 R12, desc[UR12][R12.64] ;  /* 0x0000000c0c0c7981 */ /* 0x000766000c1e1500 */
[----:B-1----:R-:W-:Y:S01]  /*0a50*/  IMAD.WIDE.U32 R8, R71, 0x2, R26 ;  /* 0x0000000247087825 */ /* 0x002fe200078e001a */
[----:B------:R-:W-:Y:S01]  /*0a60*/  SGXT R5, R5, 0x1 ;  /* 0x000000010505781a */ /* 0x000fe20000000200 */
[----:B------:R3:W5:Y:S02]  /*0a70*/  LDG.E.U16 R32, desc[UR12][R32.64] ;  /* 0x0000000c20207981 */ /* 0x000764000c1e1500 */
[----:B--2---:R-:W-:-:S02]  /*0a80*/  IMAD.WIDE.U32 R10, R71, 0x2, R16 ;  /* 0x00000002470a7825 */ /* 0x004fc400078e0010 */
[----:B------:R3:W5:Y:S02]  /*0a90*/  LDG.E.U16 R34, desc[UR12][R34.64] ;  /* 0x0000000c22227981 */ /* 0x000764000c1e1500 */
[----:B------:R-:W-:Y:S02]  /*0aa0*/  IMAD R38, R15, 0x2, R38 ;  /* 0x000000020f267824 */ /* 0x000fe400078e0226 */
[----:B------:R3:W5:Y:S04]  /*0ab0*/  LDG.E.U16 R36, desc[UR12][R36.64] ;  /* 0x0000000c24247981 */ /* 0x000768000c1e1500 */
[----:B------:R3:W5:Y:S01]  /*0ac0*/  LDG.E.U16 R6, desc[UR12][R6.64] ;  /* 0x0000000c06067981 */ /* 0x000762000c1e1500 */
[----:B------:R-:W-:-:S03]  /*0ad0*/  LOP3.LUT R5, R38, 0x90, R5, 0x78, !PT ;  /* 0x0000009026057812 */ /* 0x000fc600078e7805 */
[----:B------:R3:W5:Y:S04]  /*0ae0*/  LDG.E.U16 R13, desc[UR12][R8.64] ;  /* 0x0000000c080d7981 */ /* 0x000768000c1e1500 */
[----:B------:R3:W5:Y:S04]  /*0af0*/  LDG.E.U16 R17, desc[UR12][R8.64+0x80] ;  /* 0x0000800c08117981 */ /* 0x000768000c1e1500 */
[----:B------:R3:W5:Y:S04]  /*0b00*/  LDG.E.U16 R16, desc[UR12][R8.64+0x40] ;  /* 0x0000400c08107981 */ /* 0x000768000c1e1500 */
[----:B------:R3:W5:Y:S04]  /*0b10*/  LDG.E.U16 R19, desc[UR12][R8.64+0xc0] ;  /* 0x0000c00c08137981 */ /* 0x000768000c1e1500 */
[----:B------:R3:W5:Y:S04]  /*0b20*/  LDG.E.U16 R21, desc[UR12][R10.64] ;  /* 0x0000000c0a157981 */ /* 0x000768000c1e1500 */
[----:B------:R3:W5:Y:S04]  /*0b30*/  LDG.E.U16 R26, desc[UR12][R10.64+0x80] ;  /* 0x0000800c0a1a7981 */ /* 0x000768000c1e1500 */
[----:B------:R3:W5:Y:S04]  /*0b40*/  LDG.E.U16 R23, desc[UR12][R10.64+0x40] ;  /* 0x0000400c0a177981 */ /* 0x000768000c1e1500 */
[----:B------:R3:W5:Y:S01]  /*0b50*/  LDG.E.U16 R27, desc[UR12][R10.64+0xc0] ;  /* 0x0000c00c0a1b7981 */ /* 0x000762000c1e1500 */
[----:B------:R-:W-:Y:S05]  /*0b60*/  @P1 BRA `(.L_x_5) ;  /* 0x0000000000181947 */ /* 0x000fea0003800000 */
[----:B------:R-:W-:Y:S01]  /*0b70*/  ELECT P0, URZ, PT ;  /* 0x0000000000ff782f */ /* 0x000fe20003800000 */
[----:B---3--:R-:W-:Y:S01]  /*0b80*/  IMAD.MOV.U32 R7, RZ, RZ, 0x1 ;  /* 0x00000001ff077424 */ /* 0x008fe200078e00ff */
[----:B------:R-:W-:Y:S01]  /*0b90*/  UMOV UR4, 0x40 ;  /* 0x0000004000047882 */ /* 0x000fe20000000000 */
[----:B------:R-:W-:Y:S01]  /*0ba0*/  UVIRTCOUNT.DEALLOC.SMPOOL 0x80 ;  /* 0x000000800000784c */ /* 0x000fe20000000000 */
[----:B------:R-:W-:-:S09]  /*0bb0*/  ULEA UR4, UR9, UR4, 0x18 ;  /* 0x0000000409047291 */ /* 0x000fd2000f8ec0ff */
[----:B------:R1:W-:Y:S03]  /*0bc0*/  @P0 STS.U8 [UR4], R7 ;  /* 0x00000007ff000988 */ /* 0x0003e60008000004 */
.L_x_5:
[----:B------:R-:W-:Y:S01]  /*0bd0*/  LOP3.LUT P2, RZ, R0, 0xff, RZ, 0xc0, !PT ;  /* 0x000000ff00ff7812 */ /* 0x000fe2000784c0ff */
[----:B-1-3--:R-:W-:Y:S01]  /*0be0*/  IMAD R7, R71, 0x2, R72 ;  /* 0x0000000247077824 */ /* 0x00afe200078e0248 */
[----:B------:R-:W-:Y:S01]  /*0bf0*/  SHF.R.U32.HI R68, RZ, 0x1, R69 ;  /* 0x00000001ff447819 */ /* 0x000fe20000011645 */
[----:B------:R-:W-:Y:S01]  /*0c00*/  UMOV UR4, 0x1 ;  /* 0x0000000100047882 */ /* 0x000fe20000000000 */
[----:B-----5:R-:W-:Y:S02]  /*0c10*/  STS.U16 [R5+UR10+0x100], R28 ;  /* 0x0001001c05007988 */ /* 0x020fe4000800040a */
[----:B------:R-:W-:Y:S02]  /*0c20*/  LOP3.LUT R8, R7, R68, RZ, 0x3c, !PT ;  /* 0x0000004407087212 */ /* 0x000fe400078e3cff */
[----:B------:R-:W-:Y:S02]  /*0c30*/  STS.U16 [R5+UR10+0x200], R30 ;  /* 0x0002001e05007988 */ /* 0x000fe4000800040a */
[----:B------:R-:W-:-:S02]  /*0c40*/  LOP3.LUT R10, R8, 0x40, RZ, 0x3c, !PT ;  /* 0x00000040080a7812 */ /* 0x000fc400078e3cff */
[----:B------:R-:W-:Y:S01]  /*0c50*/  STS.U16 [R5+UR10+0x300], R32 ;  /* 0x0003002005007988 */ /* 0x000fe2000800040a */
[----:B------:R-:W-:Y:S01]  /*0c60*/  VOTEU.ALL UP0, P2 ;  /* 0x0000000000ff7886 */ /* 0x000fe20001000000 */
[----:B------:R-:W-:Y:S02]  /*0c70*/  VOTEU.ALL UP1, P2 ;  /* 0x0000000000ff7886 */ /* 0x000fe40001020000 */
[----:B------:R-:W-:Y:S02]  /*0c80*/  STS.U16 [R5+UR10+0x400], R34 ;  /* 0x0004002205007988 */ /* 0x000fe4000800040a */
[----:B------:R-:W-:-:S04]  /*0c90*/  @!UP0 UIADD3 UR4, UPT, UPT, -UR4, 0x100000, URZ ;  /* 0x0010000004048890 */ /* 0x000fc8000fffe1ff */
[----:B------:R-:W-:Y:S02]  /*0ca0*/  @!UP0 USHF.L.U32 UR5, UR4, 0xb, URZ ;  /* 0x0000000b04058899 */ /* 0x000fe400080006ff */
[----:B------:R-:W-:Y:S02]  /*0cb0*/  @!UP0 USHF.L.U32 UR4, UR4, 0x1, URZ ;  /* 0x0000000104048899 */ /* 0x000fe400080006ff */
[----:B------:R-:W-:Y:S01]  /*0cc0*/  UISETP.NE.U32.AND UP0, UPT, UR8, URZ, UPT ;  /* 0x000000ff0800728c */ /* 0x000fe2000bf05070 */
[----:B------:R-:W-:Y:S04]  /*0cd0*/  STS.U16 [R5+UR10+0x500], R36 ;  /* 0x0005002405007988 */ /* 0x000fe8000800040a */
        /* <DEDUP_REMOVED lines=8> */
[----:B------:R1:W-:Y:S04]  /*0d60*/  STS.U16 [R5+UR10+0xe00], R4 ;  /* 0x000e000405007988 */ /* 0x0003e8000800040a */
[----:B------:R2:W-:Y:S04]  /*0d70*/  STS.U16 [R5+UR10], R14 ;  /* 0x0000000e05007988 */ /* 0x0005e8000800040a */
[----:B------:R2:W-:Y:S01]  /*0d80*/  STS.U16 [R5+UR10+0xf00], R6 ;  /* 0x000f000605007988 */ /* 0x0005e2000800040a */
[----:B-1----:R-:W-:-:S03]  /*0d90*/  LOP3.LUT R4, R0, 0xff, RZ, 0xc0, !PT ;  /* 0x000000ff00047812 */ /* 0x002fc600078ec0ff */
[----:B------:R2:W-:Y:S04]  /*0da0*/  STS.U16 [R8+UR10+0x1000], R13 ;  /* 0x0010000d08007988 */ /* 0x0005e8000800040a */
[----:B------:R2:W-:Y:S04]  /*0db0*/  STS.U16 [R8+UR10+0x1800], R17 ;  /* 0x0018001108007988 */ /* 0x0005e8000800040a */
[----:B------:R2:W-:Y:S04]  /*0dc0*/  STS.U16 [R8+UR10+0x1400], R21 ;  /* 0x0014001508007988 */ /* 0x0005e8000800040a */
[----:B------:R2:W-:Y:S04]  /*0dd0*/  STS.U16 [R8+UR10+0x1c00], R26 ;  /* 0x001c001a08007988 */ /* 0x0005e8000800040a */
[----:B------:R2:W-:Y:S04]  /*0de0*/  STS.U16 [R10+UR10+0x1000], R16 ;  /* 0x001000100a007988 */ /* 0x0005e8000800040a */
[----:B------:R2:W-:Y:S04]  /*0df0*/  STS.U16 [R10+UR10+0x1800], R19 ;  /* 0x001800130a007988 */ /* 0x0005e8000800040a */
[----:B------:R2:W-:Y:S04]  /*0e00*/  STS.U16 [R10+UR10+0x1400], R23 ;  /* 0x001400170a007988 */ /* 0x0005e8000800040a */
[----:B------:R2:W-:Y:S01]  /*0e10*/  STS.U16 [R10+UR10+0x1c00], R27 ;  /* 0x001c001b0a007988 */ /* 0x0005e2000800040a */
[----:B------:R1:W-:Y:S06]  /*0e20*/  MEMBAR.ALL.CTA ;  /* 0x0000000000007992 */ /* 0x0003ec0000008000 */
[----:B-1----:R-:W-:Y:S04]  /*0e30*/  FENCE.VIEW.ASYNC.S ;  /* 0x00000000000073c6 */ /* 0x002fe80000000000 */
[----:B------:R-:W1:Y:S02]  /*0e40*/  FENCE.VIEW.ASYNC.S ;  /* 0x00000000000073c6 */ /* 0x000e640000000000 */
[----:B-1----:R2:W1:Y:S02]  /*0e50*/  @!UP1 SYNCS.EXCH.64 URZ, [UR10+0x2000], UR4 ;  /* 0x002000040aff95b2 */ /* 0x0024640008000100 */
[----:B-1----:R-:W-:Y:S06]  /*0e60*/  BAR.SYNC.DEFER_BLOCKING 0x0 ;  /* 0x0000000000007b1d */ /* 0x002fec0000010000 */
[----:B--2---:R-:W-:Y:S05]  /*0e70*/  BRA.U UP0, `(.L_x_6) ;  /* 0x0000000100307547 */ /* 0x004fea000b800000 */
[----:B------:R-:W-:Y:S01]  /*0e80*/  UIADD3 UR4, UPT, UPT, UR10, 0x1000, URZ ;  /* 0x000010000a047890 */ /* 0x000fe2000fffe0ff */
[----:B------:R-:W-:Y:S01]  /*0e90*/  UMOV UR14, 0x0 ;  /* 0x00000000000e7882 */ /* 0x000fe20000000000 */
[----:B------:R-:W-:Y:S02]  /*0ea0*/  UMOV UR15, 0x8210010 ;  /* 0x08210010000f7882 */ /* 0x000fe40000000000 */
[----:B------:R-:W-:Y:S02]  /*0eb0*/  USHF.R.U32.HI UR6, URZ, 0x4, UR4 ;  /* 0x00000004ff067899 */ /* 0x000fe40008011604 */
[----:B------:R-:W-:Y:S02]  /*0ec0*/  USHF.R.U32.HI UR4, URZ, 0x4, UR10 ;  /* 0x00000004ff047899 */ /* 0x000fe4000801160a */
[----:B------:R-:W-:Y:S02]  /*0ed0*/  USGXT.U32 UR6, UR6, 0xe ;  /* 0x0000000e0606789a */ /* 0x000fe40008000000 */
[----:B------:R-:W-:-:S02]  /*0ee0*/  USGXT.U32 UR4, UR4, 0xe ;  /* 0x0000000e0404789a */ /* 0x000fc40008000000 */
[----:B------:R-:W-:Y:S01]  /*0ef0*/  ULOP3.LUT UR6, UR6, 0x800000, URZ, 0xfc, !UPT ;  /* 0x0080000006067892 */ /* 0x000fe2000f8efcff */
[----:B------:R-:W-:Y:S01]  /*0f00*/  UMOV UR5, 0xc0004010 ;  /* 0xc000401000057882 */ /* 0x000fe20000000000 */
[----:B------:R-:W-:-:S07]  /*0f10*/  UMOV UR7, 0x40004040 ;  /* 0x4000404000077882 */ /* 0x000fce0000000000 */
[----:B------:R1:W-:Y:S01]  /*0f20*/  UTCHMMA gdesc[UR4], gdesc[UR6], tmem[UR11], tmem[UR14], idesc[UR15], !UPT ;  /* 0x00ff0e06040075ea */ /* 0x0003e2000f80000b */
[----:B------:R-:W-:Y:S02]  /*0f30*/  NOP ;  /* 0x0000000000007918 */ /* 0x000fe40000000000 */
.L_x_6:
[----:B------:R-:W-:Y:S01]  /*0f40*/  ELECT P0, URZ, PT ;  /* 0x0000000000ff782f */ /* 0x000fe20003800000 */
[----:B-1----:R-:W-:-:S03]  /*0f50*/  UIADD3 UR4, UPT, UPT, UR10, 0x2000, URZ ;  /* 0x000020000a047890 */ /* 0x002fc6000fffe0ff */
[----:B------:R-:W-:Y:S01]  /*0f60*/  ISETP.LT.U32.AND P0, PT, R4, 0x20, P0 ;  /* 0x000000200400780c */ /* 0x000fe20000701070 */
[----:B------:R-:W-:-:S12]  /*0f70*/  UMOV UR5, URZ ;  /* 0x000000ff00057c82 */ /* 0x000fd80008000000 */
[----:B------:R-:W-:Y:S01]  /*0f80*/  VOTEU.ANY UP0, P0 ;  /* 0x0000000000ff7886 */ /* 0x000fe20000000100 */
[----:B------:R-:W-:-:S04]  /*0f90*/  VOTEU.ANY UP1, P0 ;  /* 0x0000000000ff7886 */ /* 0x000fc80000020100 */
[----:B------:R-:W-:Y:S01]  /*0fa0*/  @UP0 UMOV UR6, UR4 ;  /* 0x0000000400060c82 */ /* 0x000fe20008000000 */
[----:B------:R-:W-:Y:S01]  /*0fb0*/  USHF.L.U32 UR4, UR8, 0x15, URZ ;  /* 0x0000001508047899 */ /* 0x000fe200080006ff */
[----:B------:R1:W-:Y:S01]  /*0fc0*/  @UP1 UTCBAR [UR6], URZ ;  /* 0x000000ff060013e9 */ /* 0x0003e200080000ff */
[----:B------:R-:W-:Y:S01]  /*0fd0*/  BAR.SYNC.DEFER_BLOCKING 0x0 ;  /* 0x0000000000007b1d */ /* 0x000fe20000010000 */
[----:B------:R-:W-:Y:S02]  /*0fe0*/  USHF.L.U32 UR5, UR8, 0x4, URZ ;  /* 0x0000000408057899 */ /* 0x000fe400080006ff */
[----:B------:R-:W-:Y:S02]  /*0ff0*/  ULOP3.LUT UR4, UR4, 0x600000, URZ, 0xc0, !UPT ;  /* 0x0060000004047892 */ /* 0x000fe4000f8ec0ff */
[----:B------:R-:W-:-:S04]  /*1000*/  ULOP3.LUT UR5, UR5, 0x40, URZ, 0xc0, !UPT ;  /* 0x0000004005057892 */ /* 0x000fc8000f8ec0ff */
[----:B------:R-:W-:Y:S01]  /*1010*/  UIADD3 UR4, UPT, UPT, UR5, UR4, UR11 ;  /* 0x0000000405047290 */ /* 0x000fe2000fffe00b */
[----:B------:R-:W2:Y:S02]  /*1020*/  SYNCS.PHASECHK.TRANS64.TRYWAIT P0, [UR10+0x2000], RZ ;  /* 0x002000ffff0075a7 */ /* 0x000ea4000800110a */
[----:B-12---:R-:W-:Y:S09]  /*1030*/  @!P0 BRA `(.L_x_7) ;  /* 0x0000000c00d88947 */ /* 0x006ff20003800000 */
.L_x_11:
[----:B------:R-:W-:Y:S01]  /*1040*/  BAR.SYNC.DEFER_BLOCKING 0x0 ;  /* 0x0000000000007b1d */ /* 0x000fe20000010000 */
[C---:B------:R-:W-:Y:S01]  /*1050*/  LOP3.LUT R76, R0.reuse, 0x7, RZ, 0xc0, !PT ;  /* 0x00000007004c7812 */ /* 0x040fe200078ec0ff */
[C---:B------:R-:W-:Y:S02]  /*1060*/  IMAD.SHL.U32 R70, R0.reuse, 0x10, RZ ;  /* 0x0000001000467824 */ /* 0x040fe400078e00ff */
[----:B------:R-:W-:Y:S02]  /*1070*/  IMAD.SHL.U32 R74, R0, 0x100, RZ ;  /* 0x00000100004a7824 */ /* 0x000fe400078e00ff */
[----:B------:R-:W-:Y:S01]  /*1080*/  IMAD R101, R69, 0x8, R76 ;  /* 0x0000000845657824 */ /* 0x000fe200078e024c */
[----:B------:R-:W-:Y:S01]  /*1090*/  LOP3.LUT R69, R70, 0xff0, RZ, 0xc0, !PT ;  /* 0x00000ff046457812 */ /* 0x000fe200078ec0ff */
[----:B------:R-:W1:Y:S01]  /*10a0*/  LDTM.x64 R4, tmem[UR4] ;  /* 0x00000004000479ee */ /* 0x000e620008340000 */
[----:B------:R-:W-:Y:S01]  /*10b0*/  IMAD.SHL.U32 R0, R0, 0x8, RZ ;  /* 0x0000000800007824 */ /* 0x000fe200078e00ff */
[----:B------:R-:W-:Y:S01]  /*10c0*/  LOP3.LUT R74, R74, 0x800, RZ, 0xc0, !PT ;  /* 0x000008004a4a7812 */ /* 0x000fe200078ec0ff */
[----:B------:R-:W-:Y:S01]  /*10d0*/  IMAD.SHL.U32 R101, R101, 0x10, RZ ;  /* 0x0000001065657824 */ /* 0x000fe200078e00ff */
[----:B------:R-:W2:Y:S01]  /*10e0*/  LDCU.64 UR4, c[0x0][0x390] ;  /* 0x00007200ff0477ac */ /* 0x000ea20008000a00 */
[----:B------:R-:W-:Y:S01]  /*10f0*/  IMAD R76, R76, 0x1000, R69 ;  /* 0x000010004c4c7824 */ /* 0x000fe200078e0245 */
[----:B------:R-:W-:-:S02]  /*1100*/  LOP3.LUT R99, R0, 0x80, RZ, 0xc0, !PT ;  /* 0x0000008000637812 */ /* 0x000fc400078ec0ff */
[----:B------:R-:W-:Y:S02]  /*1110*/  LOP3.LUT R0, R101, R68, RZ, 0x3c, !PT ;  /* 0x0000004465007212 */ /* 0x000fe400078e3cff */
[C---:B------:R-:W-:Y:S02]  /*1120*/  LOP3.LUT R78, R76.reuse, 0x10, RZ, 0x3c, !PT ;  /* 0x000000104c4e7812 */ /* 0x040fe400078e3cff */
[C---:B------:R-:W-:Y:S02]  /*1130*/  LOP3.LUT R80, R76.reuse, 0x20, RZ, 0x3c, !PT ;  /* 0x000000204c507812 */ /* 0x040fe400078e3cff */
[C---:B------:R-:W-:Y:S01]  /*1140*/  LOP3.LUT R82, R76.reuse, 0x30, RZ, 0x3c, !PT ;  /* 0x000000304c527812 */ /* 0x040fe200078e3cff */
[----:B------:R-:W1:Y:S01]  /*1150*/  @!P2 SYNCS.CCTL.IV [UR10+0x2000] ;  /* 0x00200000ff00a9b1 */ /* 0x000e62000800000a */
[----:B------:R-:W-:Y:S01]  /*1160*/  NOP ;  /* 0x0000000000007918 */ /* 0x000fe20000000000 */
[----:B-1----:R-:W-:Y:S01]  /*1170*/  BAR.SYNC.DEFER_BLOCKING 0x0 ;  /* 0x0000000000007b1d */ /* 0x002fe20000010000 */
[----:B------:R-:W-:-:S02]  /*1180*/  LOP3.LUT R84, R76, 0x40, RZ, 0x3c, !PT ;  /* 0x000000404c547812 */ /* 0x000fc400078e3cff */
[C---:B------:R-:W-:Y:S02]  /*1190*/  LOP3.LUT R86, R76.reuse, 0x50, RZ, 0x3c, !PT ;  /* 0x000000504c567812 */ /* 0x040fe400078e3cff */
[C---:B------:R-:W-:Y:S02]  /*11a0*/  LOP3.LUT R88, R76.reuse, 0x60, RZ, 0x3c, !PT ;  /* 0x000000604c587812 */ /* 0x040fe400078e3cff */
[----:B------:R-:W-:Y:S02]  /*11b0*/  LOP3.LUT R90, R76, 0x70, RZ, 0x3c, !PT ;  /* 0x000000704c5a7812 */ /* 0x000fe400078e3cff */
[----:B------:R-:W-:Y:S01]  /*11c0*/  IADD3 R99, PT, PT, R99, UR10, R74 ;  /* 0x0000000a63637c10 */ /* 0x000fe2000fffe04a */
[----:B------:R-:W-:Y:S01]  /*11d0*/  IMAD.SHL.U32 R74, R71, 0x4, RZ ;  /* 0x00000004474a7824 */ /* 0x000fe200078e00ff */
[----:B--2---:R-:W-:Y:S02]  /*11e0*/  LEA R103, P0, R75, UR4, 0x9 ;  /* 0x000000044b677c11 */ /* 0x004fe4000f8048ff */
[----:B------:R-:W-:Y:S01]  /*11f0*/  LEA R101, P2, R77, UR4, 0x9 ;  /* 0x000000044d657c11 */ /* 0x000fe2000f8448ff */
[----:B------:R-:W-:-:S02]  /*1200*/  IMAD.IADD R0, R0, 0x1, R99 ;  /* 0x0000000100007824 */ /* 0x000fc400078e0263 */
[----:B------:R-:W-:Y:S02]  /*1210*/  IMAD.SHL.U32 R99, R72, 0x4, RZ ;  /* 0x0000000448637824 */ /* 0x000fe400078e00ff */
[----:B------:R-:W-:Y:S01]  /*1220*/  IMAD.SHL.U32 R72, R95, 0x80, RZ ;  /* 0x000000805f487824 */ /* 0x000fe200078e00ff */
[----:B------:R-:W-:Y:S04]  /*1230*/  STS.128 [R76+UR10], R4 ;  /* 0x000000044c007988 */ /* 0x000fe80008000c0a */
[----:B------:R-:W-:Y:S04]  /*1240*/  STS.128 [R78+UR10], R8 ;  /* 0x000000084e007988 */ /* 0x000fe80008000c0a */
[----:B------:R-:W-:Y:S04]  /*1250*/  STS.128 [R80+UR10], R12 ;  /* 0x0000000c50007988 */ /* 0x000fe80008000c0a */
[----:B------:R-:W-:Y:S04]  /*1260*/  STS.128 [R82+UR10], R16 ;  /* 0x0000001052007988 */ /* 0x000fe80008000c0a */
[----:B------:R-:W-:Y:S04]  /*1270*/  STS.128 [R84+UR10], R20 ;  /* 0x0000001454007988 */ /* 0x000fe80008000c0a */
[----:B------:R-:W-:Y:S04]  /*1280*/  STS.128 [R86+UR10], R24 ;  /* 0x0000001856007988 */ /* 0x000fe80008000c0a */
[----:B------:R-:W-:Y:S04]  /*1290*/  STS.128 [R88+UR10], R28 ;  /* 0x0000001c58007988 */ /* 0x000fe80008000c0a */
[----:B------:R1:W-:Y:S01]  /*12a0*/  STS.128 [R90+UR10], R32 ;  /* 0x000000205a007988 */ /* 0x0003e20008000c0a */
[----:B------:R-:W-:Y:S01]  /*12b0*/  BAR.SYNC.DEFER_BLOCKING 0x0 ;  /* 0x0000000000007b1d */ /* 0x000fe20000010000 */
[----:B-1----:R-:W-:-:S02]  /*12c0*/  IMAD.SHL.U32 R32, R75, 0x80, RZ ;  /* 0x000000804b207824 */ /* 0x002fc400078e00ff */
[----:B------:R-:W-:Y:S02]  /*12d0*/  IMAD.SHL.U32 R33, R77, 0x80, RZ ;  /* 0x000000804d217824 */ /* 0x000fe400078e00ff */
[C---:B------:R-:W-:Y:S01]  /*12e0*/  IMAD.SHL.U32 R34, R79.reuse, 0x80, RZ ;  /* 0x000000804f227824 */ /* 0x040fe200078e00ff */
[----:B------:R-:W-:Y:S01]  /*12f0*/  LEA R79, P3, R79, UR4, 0x9 ;  /* 0x000000044f4f7c11 */ /* 0x000fe2000f8648ff */
[----:B------:R-:W-:Y:S02]  /*1300*/  IMAD.SHL.U32 R75, R97, 0x80, RZ ;  /* 0x00000080614b7824 */ /* 0x000fe400078e00ff */
[C---:B------:R-:W-:Y:S01]  /*1310*/  IMAD.SHL.U32 R35, R81.reuse, 0x80, RZ ;  /* 0x0000008051237824 */ /* 0x040fe200078e00ff */
[----:B------:R-:W-:Y:S01]  /*1320*/  LEA R81, P4, R81, UR4, 0x9 ;  /* 0x0000000451517c11 */ /* 0x000fe2000f8848ff */
[----:B------:R-:W1:Y:S03]  /*1330*/  LDSM.16.M88.4 R4, [R0] ;  /* 0x000000000004783b */ /* 0x000e660000000200 */
[----:B------:R-:W-:Y:S01]  /*1340*/  LEA.HI.X R35, R35, UR5, RZ, 0x2, P4 ;  /* 0x0000000523237c11 */ /* 0x000fe2000a0f14ff */
[----:B------:R-:W-:Y:S04]  /*1350*/  LDSM.16.M88.4 R8, [R0+0x100] ;  /* 0x000100000008783b */ /* 0x000fe80000000200 */
[----:B------:R-:W-:Y:S04]  /*1360*/  LDSM.16.M88.4 R12, [R0+0x200] ;  /* 0x00020000000c783b */ /* 0x000fe80000000200 */
[----:B------:R-:W-:Y:S04]  /*1370*/  LDSM.16.M88.4 R16, [R0+0x300] ;  /* 0x000300000010783b */ /* 0x000fe80000000200 */
[----:B------:R-:W-:Y:S04]  /*1380*/  LDSM.16.M88.4 R20, [R0+0x400] ;  /* 0x000400000014783b */ /* 0x000fe80000000200 */
[----:B------:R-:W-:Y:S04]  /*1390*/  LDSM.16.M88.4 R24, [R0+0x500] ;  /* 0x000500000018783b */ /* 0x000fe80000000200 */
[----:B------:R-:W-:Y:S04]  /*13a0*/  LDSM.16.M88.4 R28, [R0+0x600] ;  /* 0x00060000001c783b */ /* 0x000fe80000000200 */
[----:B------:R-:W-:Y:S01]  /*13b0*/  LDSM.16.M88.4 R68, [R0+0x700] ;  /* 0x000700000044783b */ /* 0x000fe20000000200 */
[----:B------:R-:W-:Y:S06]  /*13c0*/  BAR.SYNC.DEFER_BLOCKING 0x0 ;  /* 0x0000000000007b1d */ /* 0x000fec0000010000 */
[----:B------:R2:W-:Y:S04]  /*13d0*/  STS.128 [R76+UR10], R36 ;  /* 0x000000244c007988 */ /* 0x0005e80008000c0a */
[----:B------:R-:W-:Y:S04]  /*13e0*/  STS.128 [R78+UR10], R40 ;  /* 0x000000284e007988 */ /* 0x000fe80008000c0a */
[----:B------:R-:W-:Y:S04]  /*13f0*/  STS.128 [R80+UR10], R44 ;  /* 0x0000002c50007988 */ /* 0x000fe80008000c0a */
[----:B------:R-:W-:Y:S04]  /*1400*/  STS.128 [R82+UR10], R48 ;  /* 0x0000003052007988 */ /* 0x000fe80008000c0a */
[----:B------:R3:W-:Y:S01]  /*1410*/  STS.128 [R84+UR10], R52 ;  /* 0x0000003454007988 */ /* 0x0007e20008000c0a */
[----:B--2---:R-:W-:-:S02]  /*1420*/  IMAD.SHL.U32 R36, R83, 0x80, RZ ;  /* 0x0000008053247824 */ /* 0x004fc400078e00ff */
[----:B------:R-:W-:Y:S01]  /*1430*/  IMAD.SHL.U32 R37, R85, 0x80, RZ ;  /* 0x0000008055257824 */ /* 0x000fe200078e00ff */
[----:B------:R2:W-:Y:S01]  /*1440*/  STS.128 [R86+UR10], R56 ;  /* 0x0000003856007988 */ /* 0x0005e20008000c0a */
[----:B------:R-:W-:-:S03]  /*1450*/  IMAD.SHL.U32 R38, R87, 0x80, RZ ;  /* 0x0000008057267824 */ /* 0x000fc600078e00ff */
[----:B------:R4:W-:Y:S04]  /*1460*/  STS.128 [R88+UR10], R60 ;  /* 0x0000003c58007988 */ /* 0x0009e80008000c0a */
[----:B------:R5:W-:Y:S01]  /*1470*/  STS.128 [R90+UR10], R64 ;  /* 0x000000405a007988 */ /* 0x000be20008000c0a */
[----:B------:R-:W-:Y:S01]  /*1480*/  BAR.SYNC.DEFER_BLOCKING 0x0 ;  /* 0x0000000000007b1d */ /* 0x000fe20000010000 */
[----:B---3--:R-:W-:Y:S01]  /*1490*/  LEA.HI.X R54, R32, UR5, RZ, 0x2, P0 ;  /* 0x0000000520367c11 */ /* 0x008fe200080f14ff */
[----:B------:R-:W-:Y:S01]  /*14a0*/  IMAD.SHL.U32 R32, R89, 0x80, RZ ;  /* 0x0000008059207824 */ /* 0x000fe200078e00ff */
[----:B------:R-:W-:Y:S01]  /*14b0*/  LEA.HI.X R53, R33, UR5, RZ, 0x2, P2 ;  /* 0x0000000521357c11 */ /* 0x000fe200090f14ff */
[----:B------:R-:W-:Y:S01]  /*14c0*/  IMAD.SHL.U32 R33, R91, 0x80, RZ ;  /* 0x000000805b217824 */ /* 0x000fe200078e00ff */
[----:B--2---:R-:W-:-:S02]  /*14d0*/  LEA R57, P0, R87, UR4, 0x9 ;  /* 0x0000000457397c11 */ /* 0x004fc4000f8048ff */
[----:B------:R-:W-:Y:S02]  /*14e0*/  LEA R59, P2, R89, UR4, 0x9 ;  /* 0x00000004593b7c11 */ /* 0x000fe4000f8448ff */
[----:B----4-:R-:W-:Y:S02]  /*14f0*/  LEA R63, P5, R83, UR4, 0x9 ;  /* 0x00000004533f7c11 */ /* 0x010fe4000f8a48ff */
[----:B------:R-:W-:Y:S01]  /*1500*/  LEA.HI.X R52, R34, UR5, RZ, 0x2, P3 ;  /* 0x0000000522347c11 */ /* 0x000fe200098f14ff */
[----:B------:R-:W-:Y:S01]  /*1510*/  IMAD.SHL.U32 R34, R93, 0x80, RZ ;  /* 0x000000805d227824 */ /* 0x000fe200078e00ff */
[----:B-----5:R-:W-:Y:S02]  /*1520*/  LEA R65, P6, R85, UR4, 0x9 ;  /* 0x0000000455417c11 */ /* 0x020fe4000f8c48ff */
[----:B------:R-:W-:Y:S02]  /*1530*/  LEA.HI.X R50, R36, UR5, RZ, 0x2, P5 ;  /* 0x0000000524327c11 */ /* 0x000fe4000a8f14ff */
[----:B------:R-:W-:-:S02]  /*1540*/  LEA R89, P5, R95, UR4, 0x9 ;  /* 0x000000045f597c11 */ /* 0x000fc4000f8a48ff */
[----:B------:R-:W-:Y:S02]  /*1550*/  LEA.HI.X R39, R37, UR5, RZ, 0x2, P6 ;  /* 0x0000000525277c11 */ /* 0x000fe4000b0f14ff */
[----:B------:R-:W-:Y:S02]  /*1560*/  LEA R77, P3, R91, UR4, 0x9 ;  /* 0x000000045b4d7c11 */ /* 0x000fe4000f8648ff */
[----:B------:R-:W-:Y:S01]  /*1570*/  LEA.HI.X R38, R38, UR5, RZ, 0x2, P0 ;  /* 0x0000000526267c11 */ /* 0x000fe200080f14ff */
[----:B------:R-:W2:Y:S01]  /*1580*/  LDSM.16.M88.4 R40, [R0] ;  /* 0x000000000028783b */ /* 0x000ea20000000200 */
[----:B------:R-:W-:Y:S02]  /*1590*/  LEA.HI.X R37, R32, UR5, RZ, 0x2, P2 ;  /* 0x0000000520257c11 */ /* 0x000fe400090f14ff */
[----:B------:R-:W-:Y:S01]  /*15a0*/  LEA R91, P6, R97, UR4, 0x9 ;  /* 0x00000004615b7c11 */ /* 0x000fe2000f8c48ff */
[----:B------:R-:W3:Y:S01]  /*15b0*/  LDSM.16.M88.4 R44, [R0+0x100] ;  /* 0x00010000002c783b */ /* 0x000ee20000000200 */
[----:B------:R-:W-:-:S02]  /*15c0*/  IADD3 R66, P0, P2, R74, UR4, R99 ;  /* 0x000000044a427c10 */ /* 0x000fc4000fa1e063 */
[----:B------:R-:W-:Y:S02]  /*15d0*/  LEA.HI.X R72, R72, UR5, RZ, 0x2, P5 ;  /* 0x0000000548487c11 */ /* 0x000fe4000a8f14ff */
[----:B------:R-:W-:Y:S02]  /*15e0*/  LEA R85, P5, R2, UR4, 0x2 ;  /* 0x0000000402557c11 */ /* 0x000fe4000f8a10ff */
[----:B------:R-:W-:Y:S02]  /*15f0*/  LEA.HI.X R75, R75, UR5, RZ, 0x2, P6 ;  /* 0x000000054b4b7c11 */ /* 0x000fe4000b0f14ff */
[----:B------:R-:W-:Y:S02]  /*1600*/  IADD3.X R67, PT, PT, RZ, UR5, RZ, P0, P2 ;  /* 0x00000005ff437c10 */ /* 0x000fe400087e44ff */
[----:B------:R-:W-:Y:S02]  /*1610*/  IADD3 R82, P6, PT, R74, R103, RZ ;  /* 0x000000674a527210 */ /* 0x000fe40007fde0ff */
[----:B------:R-:W-:Y:S01]  /*1620*/  LEA.HI.X R2, R2, UR5, RZ, 0x2, P5 ;  /* 0x0000000502027c11 */ /* 0x000fe2000a8f14ff */
[----:B-1----:R-:W-:Y:S01]  /*1630*/  STG.E desc[UR12][R66.64], R4 ;  /* 0x0000000442007986 */ /* 0x002fe2000c10190c */
[C---:B------:R-:W-:Y:S01]  /*1640*/  IADD3 R84, P0, PT, R74.reuse, R85, RZ ;  /* 0x000000554a547210 */ /* 0x040fe20007f1e0ff */
[----:B------:R-:W-:Y:S01]  /*1650*/  IMAD.X R83, RZ, RZ, R54, P6 ;  /* 0x000000ffff537224 */ /* 0x000fe200030e0636 */
[C---:B------:R-:W-:Y:S01]  /*1660*/  IADD3 R78, P5, PT, R74.reuse, R101, RZ ;  /* 0x000000654a4e7210 */ /* 0x040fe20007fbe0ff */
[----:B------:R-:W-:Y:S01]  /*1670*/  STG.E desc[UR12][R66.64+0x100], R5 ;  /* 0x0001000542007986 */ /* 0x000fe2000c10190c */
[C---:B------:R-:W-:Y:S01]  /*1680*/  IADD3 R80, P2, PT, R74.reuse, R79, RZ ;  /* 0x0000004f4a507210 */ /* 0x040fe20007f5e0ff */
[----:B------:R-:W-:Y:S01]  /*1690*/  IMAD.X R85, RZ, RZ, R2, P0 ;  /* 0x000000ffff557224 */ /* 0x000fe200000e0602 */
[C---:B------:R-:W-:Y:S01]  /*16a0*/  IADD3 R60, P0, PT, R74.reuse, R81, RZ ;  /* 0x000000514a3c7210 */ /* 0x040fe20007f1e0ff */
[----:B------:R-:W-:Y:S01]  /*16b0*/  IMAD.X R79, RZ, RZ, R53, P5 ;  /* 0x000000ffff4f7224 */ /* 0x000fe200028e0635 */
[C---:B------:R-:W-:Y:S01]  /*16c0*/  IADD3 R62, P6, PT, R74.reuse, R63, RZ ;  /* 0x0000003f4a3e7210 */ /* 0x040fe20007fde0ff */
[----:B------:R-:W-:Y:S01]  /*16d0*/  IMAD.X R81, RZ, RZ, R52, P2 ;  /* 0x000000ffff517224 */ /* 0x000fe200010e0634 */
[C---:B------:R-:W-:Y:S01]  /*16e0*/  IADD3 R64, P5, PT, R74.reuse, R65, RZ ;  /* 0x000000414a407210 */ /* 0x040fe20007fbe0ff */
[----:B------:R-:W-:Y:S01]  /*16f0*/  IMAD.X R61, RZ, RZ, R35, P0 ;  /* 0x000000ffff3d7224 */ /* 0x000fe200000e0623 */
[----:B------:R-:W-:Y:S01]  /*1700*/  LEA R87, P4, R93, UR4, 0x9 ;  /* 0x000000045d577c11 */ /* 0x000fe2000f8848ff */
[----:B------:R-:W-:Y:S01]  /*1710*/  IMAD.X R63, RZ, RZ, R50, P6 ;  /* 0x000000ffff3f7224 */ /* 0x000fe200030e0632 */
[----:B------:R-:W-:Y:S01]  /*1720*/  LEA.HI.X R36, R33, UR5, RZ, 0x2, P3 ;  /* 0x0000000521247c11 */ /* 0x000fe200098f14ff */
[----:B------:R-:W-:Y:S01]  /*1730*/  IMAD.X R65, RZ, RZ, R39, P5 ;  /* 0x000000ffff417224 */ /* 0x000fe200028e0627 */
[C---:B------:R-:W-:Y:S01]  /*1740*/  IADD3 R56, P2, PT, R74.reuse, R57, RZ ;  /* 0x000000394a387210 */ /* 0x040fe20007f5e0ff */
[----:B------:R-:W-:Y:S01]  /*1750*/  LDSM.16.M88.4 R52, [R0+0x500] ;  /* 0x000500000034783b */ /* 0x000fe20000000200 */
[----:B------:R-:W-:-:S02]  /*1760*/  IADD3 R58, P0, PT, R74, R59, RZ ;  /* 0x0000003b4a3a7210 */ /* 0x000fc40007f1e0ff */
[----:B------:R-:W-:Y:S01]  /*1770*/  IADD3 R76, P6, PT, R74, R77, RZ ;  /* 0x0000004d4a4c7210 */ /* 0x000fe20007fde0ff */
[----:B------:R-:W-:Y:S01]  /*1780*/  IMAD.X R57, RZ, RZ, R38, P2 ;  /* 0x000000ffff397224 */ /* 0x000fe200010e0626 */
[----:B------:R-:W-:Y:S01]  /*1790*/  LEA.HI.X R48, R34, UR5, RZ, 0x2, P4 ;  /* 0x0000000522307c11 */ /* 0x000fe2000a0f14ff */
[----:B------:R-:W-:Y:S01]  /*17a0*/  IMAD.X R59, RZ, RZ, R37, P0 ;  /* 0x000000ffff3b7224 */ /* 0x000fe200000e0625 */
[C---:B------:R-:W-:Y:S01]  /*17b0*/  IADD3 R86, P5, PT, R74.reuse, R87, RZ ;  /* 0x000000574a567210 */ /* 0x040fe20007fbe0ff */
[----:B------:R-:W1:Y:S01]  /*17c0*/  LDSM.16.M88.4 R32, [R0+0x200] ;  /* 0x000200000020783b */ /* 0x000e620000000200 */
[----:B------:R-:W-:Y:S01]  /*17d0*/  LEA R51, P3, R73, UR4, 0x9 ;  /* 0x0000000449337c11 */ /* 0x000fe2000f8648ff */
[----:B------:R-:W-:Y:S01]  /*17e0*/  IMAD.X R77, RZ, RZ, R36, P6 ;  /* 0x000000ffff4d7224 */ /* 0x000fe200030e0624 */
[----:B------:R-:W-:Y:S01]  /*17f0*/  LEA R49, P4, R3, UR4, 0x9 ;  /* 0x0000000403317c11 */ /* 0x000fe2000f8848ff */
[----:B------:R-:W4:Y:S01]  /*1800*/  LDSM.16.M88.4 R36, [R0+0x300] ;  /* 0x000300000024783b */ /* 0x000f220000000200 */
[C---:B------:R-:W-:Y:S01]  /*1810*/  IADD3 R88, P2, PT, R74.reuse, R89, RZ ;  /* 0x000000594a587210 */ /* 0x040fe20007f5e0ff */
[----:B------:R-:W-:Y:S01]  /*1820*/  IMAD.X R87, RZ, RZ, R48, P5 ;  /* 0x000000ffff577224 */ /* 0x000fe200028e0630 */
[C---:B------:R-:W-:Y:S01]  /*1830*/  IADD3 R90, P0, PT, R74.reuse, R91, RZ ;  /* 0x0000005b4a5a7210 */ /* 0x040fe20007f1e0ff */
[----:B--2---:R-:W-:Y:S01]  /*1840*/  STG.E desc[UR12][R66.64+0x80], R40 ;  /* 0x0000802842007986 */ /* 0x004fe2000c10190c */
[C---:B------:R-:W-:Y:S01]  /*1850*/  IADD3 R2, P6, PT, R74.reuse, R51, RZ ;  /* 0x000000334a027210 */ /* 0x040fe20007fde0ff */
[----:B------:R-:W-:Y:S01]  /*1860*/  IMAD.SHL.U32 R73, R73, 0x80, RZ ;  /* 0x0000008049497824 */ /* 0x000fe200078e00ff */
[----:B------:R-:W-:Y:S01]  /*1870*/  IADD3 R74, P5, PT, R74, R49, RZ ;  /* 0x000000314a4a7210 */ /* 0x000fe20007fbe0ff */
[----:B------:R-:W-:Y:S01]  /*1880*/  STG.E desc[UR12][R66.64+0x180], R41 ;  /* 0x0001802942007986 */ /* 0x000fe2000c10190c */
[----:B------:R-:W-:-:S02]  /*1890*/  IMAD.SHL.U32 R3, R3, 0x80, RZ ;  /* 0x0000008003037824 */ /* 0x000fc400078e00ff */
[----:B------:R-:W-:Y:S01]  /*18a0*/  LEA.HI.X R73, R73, UR5, RZ, 0x2, P3 ;  /* 0x0000000549497c11 */ /* 0x000fe200098f14ff */
[----:B------:R-:W2:Y:S01]  /*18b0*/  LDSM.16.M88.4 R48, [R0+0x400] ;  /* 0x000400000030783b */ /* 0x000ea20000000200 */
[----:B------:R-:W-:Y:S02]  /*18c0*/  IMAD.X R89, RZ, RZ, R72, P2 ;  /* 0x000000ffff597224 */ /* 0x000fe400010e0648 */
[----:B------:R-:W-:Y:S01]  /*18d0*/  IMAD.X R91, RZ, RZ, R75, P0 ;  /* 0x000000ffff5b7224 */ /* 0x000fe200000e064b */
[----:B------:R-:W-:Y:S04]  /*18e0*/  STG.E desc[UR12][R84.64], R6 ;  /* 0x0000000654007986 */ /* 0x000fe8000c10190c */
[----:B------:R-:W-:Y:S04]  /*18f0*/  STG.E desc[UR12][R84.64+0x80], R42 ;  /* 0x0000802a54007986 */ /* 0x000fe8000c10190c */
[----:B------:R-:W-:Y:S04]  /*1900*/  STG.E desc[UR12][R84.64+0x100], R7 ;  /* 0x0001000754007986 */ /* 0x000fe8000c10190c */
[----:B------:R-:W-:Y:S04]  /*1910*/  STG.E desc[UR12][R84.64+0x180], R43 ;  /* 0x0001802b54007986 */ /* 0x000fe8000c10190c */
[----:B------:R-:W-:Y:S04]  /*1920*/  STG.E desc[UR12][R82.64], R8 ;  /* 0x0000000852007986 */ /* 0x000fe8000c10190c */
[----:B------:R-:W-:Y:S04]  /*1930*/  STG.E desc[UR12][R82.64+0x100], R9 ;  /* 0x0001000952007986 */ /* 0x000fe8000c10190c */
[----:B---3--:R-:W-:Y:S04]  /*1940*/  STG.E desc[UR12][R82.64+0x80], R44 ;  /* 0x0000802c52007986 */ /* 0x008fe8000c10190c */
[----:B------:R-:W-:Y:S04]  /*1950*/  STG.E desc[UR12][R82.64+0x180], R45 ;  /* 0x0001802d52007986 */ /* 0x000fe8000c10190c */
[----:B------:R-:W3:Y:S04]  /*1960*/  LDSM.16.M88.4 R4, [R0+0x600] ;  /* 0x000600000004783b */ /* 0x000ee80000000200 */
[----:B------:R-:W-:Y:S04]  /*1970*/  STG.E desc[UR12][R78.64], R10 ;  /* 0x0000000a4e007986 */ /* 0x000fe8000c10190c */
[----:B------:R-:W-:Y:S04]  /*1980*/  STG.E desc[UR12][R78.64+0x100], R11 ;  /* 0x0001000b4e007986 */ /* 0x000fe8000c10190c */
[----:B------:R5:W0:Y:S04]  /*1990*/  LDSM.16.M88.4 R8, [R0+0x700] ;  /* 0x000700000008783b */ /* 0x000a280000000200 */
[----:B------:R0:W-:Y:S04]  /*19a0*/  STG.E desc[UR12][R78.64+0x80], R46 ;  /* 0x0000802e4e007986 */ /* 0x0001e8000c10190c */
[----:B------:R0:W-:Y:S01]  /*19b0*/  STG.E desc[UR12][R78.64+0x180], R47 ;  /* 0x0001802f4e007986 */ /* 0x0001e2000c10190c */
[----:B-----5:R-:W-:Y:S01]  /*19c0*/  LEA.HI.X R0, R3, UR5, RZ, 0x2, P4 ;  /* 0x0000000503007c11 */ /* 0x020fe2000a0f14ff */
[----:B------:R-:W-:-:S02]  /*19d0*/  IMAD.X R3, RZ, RZ, R73, P6 ;  /* 0x000000ffff037224 */ /* 0x000fc400030e0649 */
[----:B------:R0:W-:Y:S02]  /*19e0*/  STG.E desc[UR12][R80.64], R12 ;  /* 0x0000000c50007986 */ /* 0x0001e4000c10190c */
[----:B------:R-:W-:Y:S02]  /*19f0*/  IMAD.X R75, RZ, RZ, R0, P5 ;  /* 0x000000ffff4b7224 */ /* 0x000fe400028e0600 */
[----:B------:R0:W-:Y:S04]  /*1a00*/  STG.E desc[UR12][R80.64+0x100], R13 ;  /* 0x0001000d50007986 */ /* 0x0001e8000c10190c */
[----:B-1----:R1:W-:Y:S04]  /*1a10*/  STG.E desc[UR12][R80.64+0x80], R32 ;  /* 0x0000802050007986 */ /* 0x0023e8000c10190c */
[----:B------:R1:W-:Y:S04]  /*1a20*/  STG.E desc[UR12][R80.64+0x180], R33 ;  /* 0x0001802150007986 */ /* 0x0003e8000c10190c */
[----:B------:R1:W-:Y:S04]  /*1a30*/  STG.E desc[UR12][R60.64], R14 ;  /* 0x0000000e3c007986 */ /* 0x0003e8000c10190c */
[----:B------:R1:W-:Y:S04]  /*1a40*/  STG.E desc[UR12][R60.64+0x80], R34 ;  /* 0x000080223c007986 */ /* 0x0003e8000c10190c */
[----:B------:R1:W-:Y:S04]  /*1a50*/  STG.E desc[UR12][R60.64+0x100], R15 ;  /* 0x0001000f3c007986 */ /* 0x0003e8000c10190c */
[----:B------:R1:W-:Y:S04]  /*1a60*/  STG.E desc[UR12][R60.64+0x180], R35 ;  /* 0x000180233c007986 */ /* 0x0003e8000c10190c */
[----:B------:R1:W-:Y:S04]  /*1a70*/  STG.E desc[UR12][R62.64], R16 ;  /* 0x000000103e007986 */ /* 0x0003e8000c10190c */
[----:B------:R1:W-:Y:S04]  /*1a80*/  STG.E desc[UR12][R62.64+0x100], R17 ;  /* 0x000100113e007986 */ /* 0x0003e8000c10190c */
[----:B----4-:R1:W-:Y:S04]  /*1a90*/  STG.E desc[UR12][R62.64+0x80], R36 ;  /* 0x000080243e007986 */ /* 0x0103e8000c10190c */
[----:B------:R1:W-:Y:S04]  /*1aa0*/  STG.E desc[UR12][R62.64+0x180], R37 ;  /* 0x000180253e007986 */ /* 0x0003e8000c10190c */
[----:B------:R1:W-:Y:S04]  /*1ab0*/  STG.E desc[UR12][R64.64], R18 ;  /* 0x0000001240007986 */ /* 0x0003e8000c10190c */
[----:B------:R1:W-:Y:S04]  /*1ac0*/  STG.E desc[UR12][R64.64+0x80], R38 ;  /* 0x0000802640007986 */ /* 0x0003e8000c10190c */
[----:B------:R1:W-:Y:S04]  /*1ad0*/  STG.E desc[UR12][R64.64+0x100], R19 ;  /* 0x0001001340007986 */ /* 0x0003e8000c10190c */
[----:B------:R1:W-:Y:S04]  /*1ae0*/  STG.E desc[UR12][R64.64+0x180], R39 ;  /* 0x0001802740007986 */ /* 0x0003e8000c10190c */
[----:B------:R1:W-:Y:S04]  /*1af0*/  STG.E desc[UR12][R56.64], R20 ;  /* 0x0000001438007986 */ /* 0x0003e8000c10190c */
[----:B------:R1:W-:Y:S04]  /*1b00*/  STG.E desc[UR12][R56.64+0x100], R21 ;  /* 0x0001001538007986 */ /* 0x0003e8000c10190c */
[----:B--2---:R1:W-:Y:S04]  /*1b10*/  STG.E desc[UR12][R56.64+0x80], R48 ;  /* 0x0000803038007986 */ /* 0x0043e8000c10190c */
[----:B------:R1:W-:Y:S04]  /*1b20*/  STG.E desc[UR12][R56.64+0x180], R49 ;  /* 0x0001803138007986 */ /* 0x0003e8000c10190c */
        /* <DEDUP_REMOVED lines=14> */
[----:B---3--:R1:W-:Y:S04]  /*1c10*/  STG.E desc[UR12][R88.64+0x80], R4 ;  /* 0x0000800458007986 */ /* 0x0083e8000c10190c */
[----:B------:R1:W-:Y:S04]  /*1c20*/  STG.E desc[UR12][R88.64+0x180], R5 ;  /* 0x0001800558007986 */ /* 0x0003e8000c10190c */
[----:B------:R1:W-:Y:S04]  /*1c30*/  STG.E desc[UR12][R90.64], R30 ;  /* 0x0000001e5a007986 */ /* 0x0003e8000c10190c */
[----:B------:R1:W-:Y:S04]  /*1c40*/  STG.E desc[UR12][R90.64+0x80], R6 ;  /* 0x000080065a007986 */ /* 0x0003e8000c10190c */
[----:B------:R1:W-:Y:S04]  /*1c50*/  STG.E desc[UR12][R90.64+0x100], R31 ;  /* 0x0001001f5a007986 */ /* 0x0003e8000c10190c */
[----:B------:R1:W-:Y:S04]  /*1c60*/  STG.E desc[UR12][R90.64+0x180], R7 ;  /* 0x000180075a007986 */ /* 0x0003e8000c10190c */
[----:B------:R1:W-:Y:S04]  /*1c70*/  STG.E desc[UR12][R2.64], R68 ;  /* 0x0000004402007986 */ /* 0x0003e8000c10190c */
[----:B------:R1:W-:Y:S04]  /*1c80*/  STG.E desc[UR12][R2.64+0x100], R69 ;  /* 0x0001004502007986 */ /* 0x0003e8000c10190c */
[----:B0-----:R1:W-:Y:S04]  /*1c90*/  STG.E desc[UR12][R2.64+0x80], R8 ;  /* 0x0000800802007986 */ /* 0x0013e8000c10190c */
[----:B------:R1:W-:Y:S04]  /*1ca0*/  STG.E desc[UR12][R2.64+0x180], R9 ;  /* 0x0001800902007986 */ /* 0x0003e8000c10190c */
[----:B------:R1:W-:Y:S04]  /*1cb0*/  STG.E desc[UR12][R74.64], R70 ;  /* 0x000000464a007986 */ /* 0x0003e8000c10190c */
[----:B------:R1:W-:Y:S04]  /*1cc0*/  STG.E desc[UR12][R74.64+0x80], R10 ;  /* 0x0000800a4a007986 */ /* 0x0003e8000c10190c */
[----:B------:R1:W-:Y:S04]  /*1cd0*/  STG.E desc[UR12][R74.64+0x100], R71 ;  /* 0x000100474a007986 */ /* 0x0003e8000c10190c */
[----:B------:R1:W-:Y:S01]  /*1ce0*/  STG.E desc[UR12][R74.64+0x180], R11 ;  /* 0x0001800b4a007986 */ /* 0x0003e2000c10190c */
[----:B------:R-:W-:Y:S06]  /*1cf0*/  BAR.SYNC.DEFER_BLOCKING 0x0 ;  /* 0x0000000000007b1d */ /* 0x000fec0000010000 */
[----:B------:R-:W-:Y:S05]  /*1d00*/  @P1 BRA `(.L_x_8) ;  /* 0x00000000009c1947 */ /* 0x000fea0003800000 */
[----:B------:R-:W-:Y:S01]  /*1d10*/  NOP ;  /* 0x0000000000007918 */ /* 0x000fe20000000000 */
[----:B------:R-:W-:Y:S01]  /*1d20*/  UMOV UR4, 0x50 ;  /* 0x0000005000047882 */ /* 0x000fe20000000000 */
[----:B------:R-:W-:Y:S01]  /*1d30*/  IMAD.U32 R0, RZ, RZ, UR11 ;  /* 0x0000000bff007e24 */ /* 0x000fe2000f8e00ff */
[----:B------:R-:W-:Y:S01]  /*1d40*/  ULEA UR9, UR9, UR4, 0x18 ;  /* 0x0000000409097291 */ /* 0x000fe2000f8ec0ff */
[----:B-1----:R-:W-:Y:S02]  /*1d50*/  IMAD.MOV.U32 R3, RZ, RZ, 0xf ;  /* 0x0000000fff037424 */ /* 0x002fe400078e00ff */
[----:B------:R-:W-:Y:S01]  /*1d60*/  IMAD.MOV.U32 R7, RZ, RZ, 0x1 ;  /* 0x00000001ff077424 */ /* 0x000fe200078e00ff */
[----:B------:R-:W-:-:S04]  /*1d70*/  LOP3.LUT R0, R0, 0xffff, RZ, 0xc0, !PT ;  /* 0x0000ffff00007812 */ /* 0x000fc800078ec0ff */
[----:B------:R-:W-:Y:S01]  /*1d80*/  SHF.R.U32.HI R0, RZ, 0x5, R0 ;  /* 0x00000005ff007819 */ /* 0x000fe20000011600 */
[----:B------:R-:W0:Y:S04]  /*1d90*/  LDS R5, [UR9] ;  /* 0x00000009ff057984 */ /* 0x000e280008000800 */
[----:B------:R-:W-:Y:S01]  /*1da0*/  VIADD R2, R0, 0x10 ;  /* 0x0000001000027836 */ /* 0x000fe20000000000 */
[----:B------:R-:W-:-:S04]  /*1db0*/  SHF.L.U32 R0, R3, R0, RZ ;  /* 0x0000000003007219 */ /* 0x000fc800000006ff */
[----:B------:R-:W-:-:S04]  /*1dc0*/  SHF.L.U32 R3, R7, R2, RZ ;  /* 0x0000000207037219 */ /* 0x000fc800000006ff */
[----:B------:R-:W-:-:S04]  /*1dd0*/  LOP3.LUT R0, R3, R0, RZ, 0xfc, !PT ;  /* 0x0000000003007212 */ /* 0x000fc800078efcff */
[C---:B------:R-:W-:Y:S02]  /*1de0*/  LOP3.LUT R2, R0.reuse, 0xffff, RZ, 0xc0, !PT ;  /* 0x0000ffff00027812 */ /* 0x040fe400078ec0ff */
[----:B0-----:R-:W-:-:S04]  /*1df0*/  LOP3.LUT R3, R0, 0xffff, R5, 0x80, !PT ;  /* 0x0000ffff00037812 */ /* 0x001fc800078e8005 */
[----:B------:R-:W-:-:S13]  /*1e00*/  ISETP.NE.AND P0, PT, R3, R2, PT ;  /* 0x000000020300720c */ /* 0x000fda0003f05270 */
[----:B------:R-:W-:Y:S05]  /*1e10*/  @P0 BRA `(.L_x_9) ;  /* 0x0000000000500947 */ /* 0x000fea0003800000 */
[----:B------:R-:W-:Y:S02]  /*1e20*/  SHF.R.U32.HI R5, RZ, 0x10, R5 ;  /* 0x00000010ff057819 */ /* 0x000fe40000011605 */
[----:B------:R-:W-:-:S04]  /*1e30*/  SHF.R.U32.HI R2, RZ, 0x10, R0 ;  /* 0x00000010ff027819 */ /* 0x000fc80000011600 */
[----:B------:R-:W-:-:S04]  /*1e40*/  LOP3.LUT R5, R5, R2, RZ, 0xc0, !PT ;  /* 0x0000000205057212 */ /* 0x000fc800078ec0ff */
[----:B------:R-:W-:-:S13]  /*1e50*/  ISETP.NE.AND P0, PT, R5, R2, PT ;  /* 0x000000020500720c */ /* 0x000fda0003f05270 */
[----:B------:R-:W-:Y:S05]  /*1e60*/  @P0 BRA `(.L_x_10) ;  /* 0x0000000000300947 */ /* 0x000fea0003800000 */
[----:B------:R-:W-:Y:S01]  /*1e70*/  R2UR UR4, R0 ;  /* 0x00000000000472ca */ /* 0x000fe200000e0000 */
[----:B------:R-:W-:Y:S01]  /*1e80*/  VOTEU.ANY UR5, UPT, PT ;  /* 0x0000000000057886 */ /* 0x000fe200038e0100 */
[----:B------:R-:W0:Y:S01]  /*1e90*/  S2R R0, SR_LANEID ;  /* 0x0000000000007919 */ /* 0x000e220000000000 */
[----:B------:R-:W-:-:S10]  /*1ea0*/  UFLO.U32 UR5, UR5 ;  /* 0x00000005000572bd */ /* 0x000fd400080e0000 */
[----:B------:R-:W-:-:S06]  /*1eb0*/  ULOP3.LUT UR4, URZ, UR4, URZ, 0x33, !UPT ;  /* 0x00000004ff047292 */ /* 0x000fcc000f8e33ff */
[----:B------:R-:W-:-:S04]  /*1ec0*/  IMAD.U32 R2, RZ, RZ, UR4 ;  /* 0x00000004ff027e24 */ /* 0x000fc8000f8e00ff */
[----:B------:R-:W1:Y:S02]  /*1ed0*/  REDUX UR6, R2 ;  /* 0x00000000020673c4 */ /* 0x000e640000000000 */
[----:B------:R2:W-:Y:S01]  /*1ee0*/  UTCATOMSWS.AND URZ, UR4 ;  /* 0x0000000400ff79e3 */ /* 0x0005e20008000000 */
[----:B0-----:R-:W-:Y:S01]  /*1ef0*/  ISETP.EQ.U32.AND P0, PT, R0, UR5, PT ;  /* 0x0000000500007c0c */ /* 0x001fe2000bf02070 */
[----:B-1----:R-:W-:-:S12]  /*1f00*/  IMAD.U32 R0, RZ, RZ, UR6 ;  /* 0x00000006ff007e24 */ /* 0x002fd8000f8e00ff */
[----:B------:R2:W-:Y:S01]  /*1f10*/  @P0 ATOMS.AND RZ, [UR9], R0 ;  /* 0x00000000ffff098c */ /* 0x0005e2000a800009 */
[----:B------:R-:W-:Y:S05]  /*1f20*/  BRA `(.L_x_8) ;  /* 0x0000000000147947 */ /* 0x000fea0003800000 */
.L_x_10:
[----:B------:R-:W-:-:S07]  /*1f30*/  MOV R2, 0x1f50 ;  /* 0x00001f5000027802 */ /* 0x000fce0000000f00 */
[----:B------:R-:W-:Y:S05]  /*1f40*/  CALL.REL.NOINC `($__internal_0_$__cuda_sm10x_tcgen05_guardrail_trap_col_being_dealloced_not_returned_by_alloc) ;  /* 0x0000000000207944 */ /* 0x000fea0003c00000 */
[----:B------:R-:W-:Y:S05]  /*1f50*/  BRA `(.L_x_8) ;  /* 0x0000000000087947 */ /* 0x000fea0003800000 */
.L_x_9:
[----:B------:R-:W-:-:S07]  /*1f60*/  MOV R2, 0x1f80 ;  /* 0x00001f8000027802 */ /* 0x000fce0000000f00 */
[----:B------:R-:W-:Y:S05]  /*1f70*/  CALL.REL.NOINC `($__internal_2_$__cuda_sm10x_tcgen05_guardrail_trap_unallocated_columns_being_dealloced) ;  /* 0x00000000002c7944 */ /* 0x000fea0003c00000 */
.L_x_8:
[----:B------:R-:W-:Y:S01]  /*1f80*/  NOP ;  /* 0x0000000000007918 */ /* 0x000fe20000000000 */
[----:B--2---:R-:W-:Y:S05]  /*1f90*/  EXIT ;  /* 0x000000000000794d */ /* 0x004fea0003800000 */
.L_x_7:
[----:B------:R-:W1:Y:S02]  /*1fa0*/  SYNCS.PHASECHK.TRANS64.TRYWAIT P0, [UR10+0x2000], RZ ;  /* 0x002000ffff0075a7 */ /* 0x000e64000800110a */
[----:B-1----:R-:W-:Y:S05]  /*1fb0*/  @!P0 BRA `(.L_x_7) ;  /* 0xfffffffc00f88947 */ /* 0x002fea000383ffff */
[----:B------:R-:W-:Y:S05]  /*1fc0*/  BRA `(.L_x_11) ;  /* 0xfffffff0001c7947 */ /* 0x000fea000383ffff */
        .weak           $__internal_0_$__cuda_sm10x_tcgen05_guardrail_trap_col_being_dealloced_not_returned_by_alloc
        .type           $__internal_0_$__cuda_sm10x_tcgen05_guardrail_trap_col_being_dealloced_not_returned_by_alloc,@function
        .size           $__internal_0_$__cuda_sm10x_tcgen05_guardrail_trap_col_being_dealloced_not_returned_by_alloc,($__internal_1_$__cuda_sm10x_tcgen05_guardrail_trap_phase_invalid_during_alloc - $__internal_0_$__cuda_sm10x_tcgen05_guardrail_trap_col_being_dealloced_not_returned_by_alloc)
$__internal_0_$__cuda_sm10x_tcgen05_guardrail_trap_col_being_dealloced_not_returned_by_alloc:
[----:B------:R-:W-:Y:S05]  /*1fd0*/  BPT.TRAP 0x1 ;  /* 0x000000040000795c */ /* 0x000fea0000300000 */
[----:B------:R-:W-:-:S04]  /*1fe0*/  IMAD.MOV.U32 R3, RZ, RZ, 0x0 ;  /* 0x00000000ff037424 */ /* 0x000fc800078e00ff */
[----:B------:R-:W-:Y:S05]  /*1ff0*/  RET.REL.NODEC R2 `(gluon_mma) ;  /* 0xffffffe002007950 */ /* 0x000fea0003c3ffff */
        .weak           $__internal_1_$__cuda_sm10x_tcgen05_guardrail_trap_phase_invalid_during_alloc
        .type           $__internal_1_$__cuda_sm10x_tcgen05_guardrail_trap_phase_invalid_during_alloc,@function
        .size           $__internal_1_$__cuda_sm10x_tcgen05_guardrail_trap_phase_invalid_during_alloc,($__internal_2_$__cuda_sm10x_tcgen05_guardrail_trap_unallocated_columns_being_dealloced - $__internal_1_$__cuda_sm10x_tcgen05_guardrail_trap_phase_invalid_during_alloc)
$__internal_1_$__cuda_sm10x_tcgen05_guardrail_trap_phase_invalid_during_alloc:
[----:B------:R-:W-:Y:S05]  /*2000*/  BPT.TRAP 0x1 ;  /* 0x000000040000795c */ /* 0x000fea0000300000 */
[----:B------:R-:W-:-:S04]  /*2010*/  IMAD.MOV.U32 R3, RZ, RZ, 0x0 ;  /* 0x00000000ff037424 */ /* 0x000fc800078e00ff */
[----:B------:R-:W-:Y:S05]  /*2020*/  RET.REL.NODEC R2 `(gluon_mma) ;  /* 0xffffffdc02f47950 */ /* 0x000fea0003c3ffff */
        .weak           $__internal_2_$__cuda_sm10x_tcgen05_guardrail_trap_unallocated_columns_being_dealloced
        .type           $__internal_2_$__cuda_sm10x_tcgen05_guardrail_trap_unallocated_columns_being_dealloced,@function
        .size           $__internal_2_$__cuda_sm10x_tcgen05_guardrail_trap_unallocated_columns_being_dealloced,(.L_x_15 - $__internal_2_$__cuda_sm10x_tcgen05_guardrail_trap_unallocated_columns_being_dealloced)
$__internal_2_$__cuda_sm10x_tcgen05_guardrail_trap_unallocated_columns_being_dealloced:
[----:B------:R-:W-:Y:S05]  /*2030*/  BPT.TRAP 0x1 ;  /* 0x000000040000795c */ /* 0x000fea0000300000 */
[----:B------:R-:W-:-:S04]  /*2040*/  IMAD.MOV.U32 R3, RZ, RZ, 0x0 ;  /* 0x00000000ff037424 */ /* 0x000fc800078e00ff */
[----:B------:R-:W-:Y:S05]  /*2050*/  RET.REL.NODEC R2 `(gluon_mma) ;  /* 0xffffffdc02e87950 */ /* 0x000fea0003c3ffff */
.L_x_12:
[----:B------:R-:W-:-:S00]  /*2060*/  BRA `(.L_x_12) ;  /* 0xfffffffc00fc7947 */ /* 0x000fc0000383ffff */
[----:B------:R-:W-:-:S00]  /*2070*/  NOP ;  /* 0x0000000000007918 */ /* 0x000fc00000000000 */
        /* <DEDUP_REMOVED lines=8> */
.L_x_15:


//--------------------- .nv.shared.gluon_mma      --------------------------
	.section	.nv.shared.gluon_mma,"aw",@nobits
	.sectionflags	@""
	.align	16
	.zero		1024


//--------------------- .nv.shared.reserved.0     --------------------------
	.section	.nv.shared.reserved.0,"aw",@nobits
	.align	8
	.weak		__nv_reservedSMEM_offset_0_alias
	.size		__nv_reservedSMEM_offset_0_alias, 0, 64
	.other		__nv_reservedSMEM_offset_0_alias,@"STO_CUDA_RESERVED_SHARED STV_DEFAULT"
__nv_reservedSMEM_offset_0_alias:
	.zero		0
.nv.shared.reserved.0:
	.zero		64
	.weak		__nv_reservedSMEM_allocation_phase
	.type		__nv_reservedSMEM_allocation_phase,@object
	.size		__nv_reservedSMEM_allocation_phase,(.L_0 - __nv_reservedSMEM_allocation_phase)
__nv_reservedSMEM_allocation_phase:
	.zero		1
.L_0:
	.zero		7
	.weak		__nv_reservedSMEM_devtool_atexit_pc
	.type		__nv_reservedSMEM_devtool_atexit_pc,@object
	.size		__nv_reservedSMEM_devtool_atexit_pc,(__nv_reservedSMEM_allocation_mask - __nv_reservedSMEM_devtool_atexit_pc)
__nv_reservedSMEM_devtool_atexit_pc:
	.zero		8
	.weak		__nv_reservedSMEM_allocation_mask
	.type		__nv_reservedSMEM_allocation_mask,@object
	.size		__nv_reservedSMEM_allocation_mask,(.L_2 - __nv_reservedSMEM_allocation_mask)
__nv_reservedSMEM_allocation_mask:
	.zero		4
.L_2:


//--------------------- .nv.constant0.gluon_mma   --------------------------
	.section	.nv.constant0.gluon_mma,"a",@progbits
	.sectionflags	@""
	.align	4
.nv.constant0.gluon_mma:
	.zero		936


//--------------------- SYMBOLS --------------------------

	.type		.nv.reservedSmem.offset0,@object
	.size		.nv.reservedSmem.offset0,0x4
	.type		.nv.reservedSmem.cap,@object
	.size		.nv.reservedSmem.cap,0x4
